	.target	sm_90a

	.elftype	@"ET_EXEC"


//--------------------- .note.nv.tkinfo           --------------------------
	.section	.note.nv.tkinfo,"",@"SHT_NOTE"
	.sectionflags	@"SHF_NOTE_NV_TKINFO"
	.tkinfo
        /*0018*/ 	.word	0x00000002
        /*0030*/ 	.string	""
        /*0030*/ 	.string	"ptxas"
        /*0030*/ 	.string	"Cuda compilation tools, release 13.0, V13.0.88"
        /*0030*/ 	.string	"Build cuda_13.0.r13.0/compiler.36424714_0"
        /*0030*/ 	.string	"-arch sm_90a -m 64 "



//--------------------- .note.nv.cuinfo           --------------------------
	.section	.note.nv.cuinfo,"",@"SHT_NOTE"
	.sectionflags	@"SHF_NOTE_NV_CUINFO"
        /*0018*/ 	.short	0x0002
        /*001a*/ 	.short	0x005a
        /*001c*/ 	.short	0x0082
	.zero		2


//--------------------- .nv.info                  --------------------------
	.section	.nv.info,"",@"SHT_CUDA_INFO"
	.align	4


	//----- nvinfo : EIATTR_REGCOUNT
	.align		4
        /*0000*/ 	.byte	0x04, 0x2f
        /*0002*/ 	.short	(.L_17 - .L_16)
	.align		4
.L_16:
        /*0004*/ 	.word	index@(_ZN7cutlass13device_kernelINS_4gemm6kernel13GemmUniversalIN4cute5tupleIJiiiiEEENS1_10collective13CollectiveMmaINS1_39MainloopSm90TmaGmmaRmemAWarpSpecializedILi4ENS5_IJNS4_1CILi1EEESB_SB_EEENS1_35KernelTmaWarpSpecializedCooperativeEEENS5_IJNSA_ILi256EEENSA_ILi128EEENSA_ILi32EEEEEENS_10tfloat32_tENS5_IJSB_llEEESJ_SK_NS4_8TiledMMAINS4_8MMA_AtomIJNS4_4SM904GMMA30MMA_64x128x8_F32TF32TF32_RS_TNILNSO_7ScaleInE1ELSQ_1EEEEEENS4_6LayoutINS5_IJNSA_ILi2EEESB_SB_EEENS5_IJSB_NSA_ILi0EEESW_EEEEENS5_IJNS4_10UnderscoreESZ_SZ_EEEEENS4_13SM90_TMA_LOADENS4_14ComposedLayoutINS4_7SwizzleILi1ELi4ELi3EEENS4_18smem_ptr_flag_bitsILi32EEENST_INS5_IJNSA_ILi8EEES18_EEENS5_IJSB_S18_EEEEEEENS4_9Copy_AtomIJNS4_39AutoVectorizingCopyWithAssumedAlignmentILi128EEESJ_EEENS4_8identityES12_S1C_vS1H_EENS_8epilogue10collective6detail29Sm90TmaWarpSpecializedAdapterINS1K_15DefaultEpilogueISJ_NS5_IJlSB_lEEES1O_NS1J_6thread17LinearCombinationISJ_Li1EffLNS1P_9ScaleType4KindE0ELNS_15FloatRoundStyleE2ESJ_EENS1_15EpilogueDefaultEEEEEvvEEEEvNT_6ParamsE)
        /*0008*/ 	.word	0x000000a8


	//----- nvinfo : EIATTR_FRAME_SIZE
	.align		4
.L_17:
        /*000c*/ 	.byte	0x04, 0x11
        /*000e*/ 	.short	(.L_19 - .L_18)
	.align		4
.L_18:
        /*0010*/ 	.word	index@(_ZN7cutlass13device_kernelINS_4gemm6kernel13GemmUniversalIN4cute5tupleIJiiiiEEENS1_10collective13CollectiveMmaINS1_39MainloopSm90TmaGmmaRmemAWarpSpecializedILi4ENS5_IJNS4_1CILi1EEESB_SB_EEENS1_35KernelTmaWarpSpecializedCooperativeEEENS5_IJNSA_ILi256EEENSA_ILi128EEENSA_ILi32EEEEEENS_10tfloat32_tENS5_IJSB_llEEESJ_SK_NS4_8TiledMMAINS4_8MMA_AtomIJNS4_4SM904GMMA30MMA_64x128x8_F32TF32TF32_RS_TNILNSO_7ScaleInE1ELSQ_1EEEEEENS4_6LayoutINS5_IJNSA_ILi2EEESB_SB_EEENS5_IJSB_NSA_ILi0EEESW_EEEEENS5_IJNS4_10UnderscoreESZ_SZ_EEEEENS4_13SM90_TMA_LOADENS4_14ComposedLayoutINS4_7SwizzleILi1ELi4ELi3EEENS4_18smem_ptr_flag_bitsILi32EEENST_INS5_IJNSA_ILi8EEES18_EEENS5_IJSB_S18_EEEEEEENS4_9Copy_AtomIJNS4_39AutoVectorizingCopyWithAssumedAlignmentILi128EEESJ_EEENS4_8identityES12_S1C_vS1H_EENS_8epilogue10collective6detail29Sm90TmaWarpSpecializedAdapterINS1K_15DefaultEpilogueISJ_NS5_IJlSB_lEEES1O_NS1J_6thread17LinearCombinationISJ_Li1EffLNS1P_9ScaleType4KindE0ELNS_15FloatRoundStyleE2ESJ_EENS1_15EpilogueDefaultEEEEEvvEEEEvNT_6ParamsE)
        /*0014*/ 	.word	0x00000080


	//----- nvinfo : EIATTR_MIN_STACK_SIZE
	.align		4
.L_19:
        /*0018*/ 	.byte	0x04, 0x12
        /*001a*/ 	.short	(.L_21 - .L_20)
	.align		4
.L_20:
        /*001c*/ 	.word	index@(_ZN7cutlass13device_kernelINS_4gemm6kernel13GemmUniversalIN4cute5tupleIJiiiiEEENS1_10collective13CollectiveMmaINS1_39MainloopSm90TmaGmmaRmemAWarpSpecializedILi4ENS5_IJNS4_1CILi1EEESB_SB_EEENS1_35KernelTmaWarpSpecializedCooperativeEEENS5_IJNSA_ILi256EEENSA_ILi128EEENSA_ILi32EEEEEENS_10tfloat32_tENS5_IJSB_llEEESJ_SK_NS4_8TiledMMAINS4_8MMA_AtomIJNS4_4SM904GMMA30MMA_64x128x8_F32TF32TF32_RS_TNILNSO_7ScaleInE1ELSQ_1EEEEEENS4_6LayoutINS5_IJNSA_ILi2EEESB_SB_EEENS5_IJSB_NSA_ILi0EEESW_EEEEENS5_IJNS4_10UnderscoreESZ_SZ_EEEEENS4_13SM90_TMA_LOADENS4_14ComposedLayoutINS4_7SwizzleILi1ELi4ELi3EEENS4_18smem_ptr_flag_bitsILi32EEENST_INS5_IJNSA_ILi8EEES18_EEENS5_IJSB_S18_EEEEEEENS4_9Copy_AtomIJNS4_39AutoVectorizingCopyWithAssumedAlignmentILi128EEESJ_EEENS4_8identityES12_S1C_vS1H_EENS_8epilogue10collective6detail29Sm90TmaWarpSpecializedAdapterINS1K_15DefaultEpilogueISJ_NS5_IJlSB_lEEES1O_NS1J_6thread17LinearCombinationISJ_Li1EffLNS1P_9ScaleType4KindE0ELNS_15FloatRoundStyleE2ESJ_EENS1_15EpilogueDefaultEEEEEvvEEEEvNT_6ParamsE)
        /*0020*/ 	.word	0x00000080
.L_21:


//--------------------- .nv.compat                --------------------------
	.section	.nv.compat,"",@"SHT_CUDA_COMPAT_INFO"
	.align	4
        /*0000*/ 	.byte	0x02, 0x09, 0x01, 0x00, 0x02, 0x02, 0x04, 0x00, 0x02, 0x05, 0x05, 0x00, 0x03, 0x07, 0x01, 0x01
        /*0010*/ 	.byte	0x02, 0x03, 0x01, 0x00, 0x02, 0x06, 0x01, 0x00, 0x04, 0x0b, 0x08, 0x00, 0x00, 0x00, 0x00, 0x00
        /*0020*/ 	.byte	0x00, 0x00, 0x00, 0x00


//--------------------- .nv.info._ZN7cutlass13device_kernelINS_4gemm6kernel13GemmUniversalIN4cute5tupleIJiiiiEEENS1_10collective13CollectiveMmaINS1_39MainloopSm90TmaGmmaRmemAWarpSpecializedILi4ENS5_IJNS4_1CILi1EEESB_SB_EEENS1_35KernelTmaWarpSpecializedCooperativeEEENS5_IJNSA_ILi256EEENSA_ILi128EEENSA_ILi32EEEEEENS_10tfloat32_tENS5_IJSB_llEEESJ_SK_NS4_8TiledMMAINS4_8MMA_AtomIJNS4_4SM904GMMA30MMA_64x128x8_F32TF32TF32_RS_TNILNSO_7ScaleInE1ELSQ_1EEEEEENS4_6LayoutINS5_IJNSA_ILi2EEESB_SB_EEENS5_IJSB_NSA_ILi0EEESW_EEEEENS5_IJNS4_10UnderscoreESZ_SZ_EEEEENS4_13SM90_TMA_LOADENS4_14ComposedLayoutINS4_7SwizzleILi1ELi4ELi3EEENS4_18smem_ptr_flag_bitsILi32EEENST_INS5_IJNSA_ILi8EEES18_EEENS5_IJSB_S18_EEEEEEENS4_9Copy_AtomIJNS4_39AutoVectorizingCopyWithAssumedAlignmentILi128EEESJ_EEENS4_8identityES12_S1C_vS1H_EENS_8epilogue10collective6detail29Sm90TmaWarpSpecializedAdapterINS1K_15DefaultEpilogueISJ_NS5_IJlSB_lEEES1O_NS1J_6thread17LinearCombinationISJ_Li1EffLNS1P_9ScaleType4KindE0ELNS_15FloatRoundStyleE2ESJ_EENS1_15EpilogueDefaultEEEEEvvEEEEvNT_6ParamsE --------------------------
	.section	.nv.info._ZN7cutlass13device_kernelINS_4gemm6kernel13GemmUniversalIN4cute5tupleIJiiiiEEENS1_10collective13CollectiveMmaINS1_39MainloopSm90TmaGmmaRmemAWarpSpecializedILi4ENS5_IJNS4_1CILi1EEESB_SB_EEENS1_35KernelTmaWarpSpecializedCooperativeEEENS5_IJNSA_ILi256EEENSA_ILi128EEENSA_ILi32EEEEEENS_10tfloat32_tENS5_IJSB_llEEESJ_SK_NS4_8TiledMMAINS4_8MMA_AtomIJNS4_4SM904GMMA30MMA_64x128x8_F32TF32TF32_RS_TNILNSO_7ScaleInE1ELSQ_1EEEEEENS4_6LayoutINS5_IJNSA_ILi2EEESB_SB_EEENS5_IJSB_NSA_ILi0EEESW_EEEEENS5_IJNS4_10UnderscoreESZ_SZ_EEEEENS4_13SM90_TMA_LOADENS4_14ComposedLayoutINS4_7SwizzleILi1ELi4ELi3EEENS4_18smem_ptr_flag_bitsILi32EEENST_INS5_IJNSA_ILi8EEES18_EEENS5_IJSB_S18_EEEEEEENS4_9Copy_AtomIJNS4_39AutoVectorizingCopyWithAssumedAlignmentILi128EEESJ_EEENS4_8identityES12_S1C_vS1H_EENS_8epilogue10collective6detail29Sm90TmaWarpSpecializedAdapterINS1K_15DefaultEpilogueISJ_NS5_IJlSB_lEEES1O_NS1J_6thread17LinearCombinationISJ_Li1EffLNS1P_9ScaleType4KindE0ELNS_15FloatRoundStyleE2ESJ_EENS1_15EpilogueDefaultEEEEEvvEEEEvNT_6ParamsE,"",@"SHT_CUDA_INFO"
	.sectionflags	@""
	.align	4


	//----- nvinfo : EIATTR_CUDA_API_VERSION
	.align		4
        /*0000*/ 	.byte	0x04, 0x37
        /*0002*/ 	.short	(.L_23 - .L_22)
.L_22:
        /*0004*/ 	.word	0x00000082


	//----- nvinfo : EIATTR_KPARAM_INFO
	.align		4
.L_23:
        /*0008*/ 	.byte	0x04, 0x17
        /*000a*/ 	.short	(.L_25 - .L_24)
.L_24:
        /*000c*/ 	.word	0x00000000
        /*0010*/ 	.short	0x0000
        /*0012*/ 	.short	0x0070
        /*0014*/ 	.byte	0x00, 0xf0, 0x01, 0x10


	//----- nvinfo : EIATTR_SPARSE_MMA_MASK
	.align		4
.L_25:
        /*0018*/ 	.byte	0x03, 0x50
        /*001a*/ 	.short	0x0000


	//----- nvinfo : EIATTR_MAXREG_COUNT
	.align		4
        /*001c*/ 	.byte	0x03, 0x1b
        /*001e*/ 	.short	0x00a8


	//----- nvinfo : EIATTR_NUM_BARRIERS
	.align		4
        /*0020*/ 	.byte	0x02, 0x4c
        /*0022*/ 	.byte	0x03
	.zero		1


	//----- nvinfo : EIATTR_EXTERNS
	.align		4
        /*0024*/ 	.byte	0x04, 0x0f
        /*0026*/ 	.short	(.L_27 - .L_26)


	//   ....[0]....
	.align		4
.L_26:
        /*0028*/ 	.word	index@(__assertfail)


	//----- nvinfo : EIATTR_ANNOTATIONS
	.align		4
.L_27:
        /*002c*/ 	.byte	0x04, 0x55
        /*002e*/ 	.short	(.L_29 - .L_28)


	//   ....[0]....
.L_28:
        /*0030*/ 	.word	0x00000001
        /*0034*/ 	.byte	0x90, 0x05, 0x00, 0x00, 0x01, 0x00, 0x00, 0x00, 0xb0, 0x05, 0x00, 0x00, 0x01, 0x00, 0x00, 0x00
        /* <DEDUP_REMOVED lines=43> */
        /*02f4*/ 	.byte	0xb0, 0xf2, 0x00, 0x00


	//----- nvinfo : EIATTR_MERCURY_ISA_VERSION
	.align		4
.L_29:
        /*02f8*/ 	.byte	0x03, 0x5f
        /*02fa*/ 	.short	0x0101


	//----- nvinfo : EIATTR_INT_WARP_WIDE_INSTR_OFFSETS
	.align		4
        /*02fc*/ 	.byte	0x04, 0x31
        /*02fe*/ 	.short	(.L_31 - .L_30)


	//   ....[0]....
.L_30:
        /*0300*/ 	.word	0x00000460


	//   ....[1]....
        /*0304*/ 	.word	0x00000470


	//   ....[2]....
        /*0308*/ 	.word	0x000005a0


	//----- nvinfo : EIATTR_COOP_GROUP_MASK_REGIDS
	.align		4
.L_31:
        /*030c*/ 	.byte	0x04, 0x29
        /*030e*/ 	.short	(.L_33 - .L_32)


	//   ....[0]....
.L_32:
        /*0310*/ 	.word	0xffffffff


	//   ....[1]....
        /*0314*/ 	.word	0xffffffff


	//   ....[2]....
        /*0318*/ 	.word	0xffffffff


	//   ....[3]....
        /*031c*/ 	.word	0xffffffff


	//   ....[4]....
        /*0320*/ 	.word	0xffffffff


	//   ....[5]....
        /*0324*/ 	.word	0xffffffff


	//   ....[6]....
        /*0328*/ 	.word	0xffffffff


	//   ....[7]....
        /*032c*/ 	.word	0xffffffff


	//   ....[8]....
        /*0330*/ 	.word	0xffffffff


	//   ....[9]....
        /*0334*/ 	.word	0xffffffff


	//   ....[10]....
        /*0338*/ 	.word	0xffffffff


	//   ....[11]....
        /*033c*/ 	.word	0xffffffff


	//   ....[12]....
        /*0340*/ 	.word	0xffffffff


	//   ....[13]....
        /*0344*/ 	.word	0xffffffff


	//   ....[14]....
        /*0348*/ 	.word	0xffffffff


	//   ....[15]....
        /*034c*/ 	.word	0xffffffff


	//   ....[16]....
        /*0350*/ 	.word	0xffffffff


	//   ....[17]....
        /*0354*/ 	.word	0x0500000f


	//   ....[18]....
        /*0358*/ 	.word	0x0500000f


	//   ....[19]....
        /*035c*/ 	.word	0x0500000f


	//   ....[20]....
        /*0360*/ 	.word	0x0500000f


	//   ....[21]....
        /*0364*/ 	.word	0x0500000f


	//   ....[22]....
        /*0368*/ 	.word	0x0500000f


	//   ....[23]....
        /*036c*/ 	.word	0x0500000f


	//   ....[24]....
        /*0370*/ 	.word	0x0500000f


	//   ....[25]....
        /*0374*/ 	.word	0x0500000f


	//----- nvinfo : EIATTR_COOP_GROUP_INSTR_OFFSETS
	.align		4
.L_33:
        /*0378*/ 	.byte	0x04, 0x28
        /*037a*/ 	.short	(.L_35 - .L_34)


	//   ....[0]....
.L_34:
        /*037c*/ 	.word	0x00000070


	//   ....[1]....
        /*0380*/ 	.word	0x00000080


	//   ....[2]....
        /*0384*/ 	.word	0x000001a0


	//   ....[3]....
        /*0388*/ 	.word	0x000003b0


	//   ....[4]....
        /*038c*/ 	.word	0x00000fe0


	//   ....[5]....
        /*0390*/ 	.word	0x00001aa0


	//   ....[6]....
        /*0394*/ 	.word	0x00001ba0


	//   ....[7]....
        /*0398*/ 	.word	0x00001c30


	//   ....[8]....
        /*039c*/ 	.word	0x00001cc0


	//   ....[9]....
        /*03a0*/ 	.word	0x000024b0


	//   ....[10]....
        /*03a4*/ 	.word	0x00002560


	//   ....[11]....
        /*03a8*/ 	.word	0x000025f0


	//   ....[12]....
        /*03ac*/ 	.word	0x00002680


	//   ....[13]....
        /*03b0*/ 	.word	0x00002fc0


	//   ....[14]....
        /*03b4*/ 	.word	0x000030c0


	//   ....[15]....
        /*03b8*/ 	.word	0x00003150


	//   ....[16]....
        /*03bc*/ 	.word	0x000031e0


	//   ....[17]....
        /*03c0*/ 	.word	0x0000f570


	//   ....[18]....
        /*03c4*/ 	.word	0x0000f6a0


	//   ....[19]....
        /*03c8*/ 	.word	0x0000f770


	//   ....[20]....
        /*03cc*/ 	.word	0x0000f820


	//   ....[21]....
        /*03d0*/ 	.word	0x0000f8d0


	//   ....[22]....
        /*03d4*/ 	.word	0x0000fa50


	//   ....[23]....
        /*03d8*/ 	.word	0x0000fb20


	//   ....[24]....
        /*03dc*/ 	.word	0x0000fbd0


	//   ....[25]....
        /*03e0*/ 	.word	0x0000fc80


	//----- nvinfo : EIATTR_REG_RECONFIG
	.align		4
.L_35:
        /*03e4*/ 	.byte	0x01, 0x54
	.zero		2


	//----- nvinfo : EIATTR_SYSCALL_OFFSETS
	.align		4
        /*03e8*/ 	.byte	0x04, 0x46
        /*03ea*/ 	.short	(.L_37 - .L_36)


	//   ....[0]....
.L_36:
        /*03ec*/ 	.word	0x00001120


	//   ....[1]....
        /*03f0*/ 	.word	0x00001250


	//   ....[2]....
        /*03f4*/ 	.word	0x00001340


	//   ....[3]....
        /*03f8*/ 	.word	0x0000d040


	//   ....[4]....
        /*03fc*/ 	.word	0x0000d170


	//----- nvinfo : EIATTR_MBARRIER_INSTR_OFFSETS
	.align		4
.L_37:
        /*0400*/ 	.byte	0x04, 0x39
        /*0402*/ 	.short	(.L_39 - .L_38)


	//   ....[0]....
.L_38:
        /*0404*/ 	.word	0x00000320
        /*0408*/ 	.word	0x000000ff
        /*040c*/ 	.word	0x00000000
        /*0410*/ 	.short	0x0100
        /*0412*/ 	.byte	0x09
	.zero		1


	//   ....[1]....
        /*0414*/ 	.word	0x00000330
        /*0418*/ 	.word	0x000000ff
        /*041c*/ 	.word	0x00000020
        /*0420*/ 	.short	0x0100
        /*0422*/ 	.byte	0x09
	.zero		1


	//   ....[2]....
        /*0424*/ 	.word	0x00000340
        /*0428*/ 	.word	0x000000ff
        /*042c*/ 	.word	0x00000008
        /*0430*/ 	.short	0x0100
        /*0432*/ 	.byte	0x09
	.zero		1


	//   ....[3]....
        /*0434*/ 	.word	0x00000350
        /*0438*/ 	.word	0x000000ff
        /*043c*/ 	.word	0x00000028
        /*0440*/ 	.short	0x0100
        /*0442*/ 	.byte	0x09
	.zero		1


	//   ....[4]....
        /*0444*/ 	.word	0x00000360
        /*0448*/ 	.word	0x000000ff
        /*044c*/ 	.word	0x00000010
        /*0450*/ 	.short	0x0100
        /*0452*/ 	.byte	0x09
	.zero		1


	//   ....[5]....
        /*0454*/ 	.word	0x00000370
        /*0458*/ 	.word	0x000000ff
        /*045c*/ 	.word	0x00000030
        /*0460*/ 	.short	0x0100
        /*0462*/ 	.byte	0x09
	.zero		1


	//   ....[6]....
        /*0464*/ 	.word	0x00000380
        /*0468*/ 	.word	0x000000ff
        /*046c*/ 	.word	0x00000018
        /*0470*/ 	.short	0x0100
        /*0472*/ 	.byte	0x09
	.zero		1


	//   ....[7]....
        /*0474*/ 	.word	0x00000390
        /*0478*/ 	.word	0x000000ff
        /*047c*/ 	.word	0x00000038
        /*0480*/ 	.short	0x0100
        /*0482*/ 	.byte	0x09
	.zero		1


	//   ....[8]....
        /*0484*/ 	.word	0x000005d0
        /*0488*/ 	.word	0x000000ff
        /*048c*/ 	.word	0x00000050
        /*0490*/ 	.short	0x0100
        /*0492*/ 	.byte	0x06
	.zero		1


	//   ....[9]....
        /*0494*/ 	.word	0x000005e0
        /*0498*/ 	.word	0x000000ff
        /*049c*/ 	.word	0x00000058
        /*04a0*/ 	.short	0x0100
        /*04a2*/ 	.byte	0x06
	.zero		1


	//   ....[10]....
        /*04a4*/ 	.word	0x00001420
        /*04a8*/ 	.word	0x00000003
        /*04ac*/ 	.word	0x00000000
        /*04b0*/ 	.short	0x010a
        /*04b2*/ 	.byte	0x3f
	.zero		1


	//   ....[11]....
        /*04b4*/ 	.word	0x00001460
        /*04b8*/ 	.word	0x00000003
        /*04bc*/ 	.word	0x00000000
        /*04c0*/ 	.short	0x010a
        /*04c2*/ 	.byte	0x3f
	.zero		1


	//   ....[12]....
        /*04c4*/ 	.word	0x00001700
        /*04c8*/ 	.word	0x00000000
        /*04cc*/ 	.word	0x00000000
        /*04d0*/ 	.short	0x010a
        /*04d2*/ 	.byte	0x3f
	.zero		1


	//   ....[13]....
        /*04d4*/ 	.word	0x00002210
        /*04d8*/ 	.word	0x00000000
        /*04dc*/ 	.word	0x00000000
        /*04e0*/ 	.short	0x010a
        /*04e2*/ 	.byte	0x3f
	.zero		1


	//   ....[14]....
        /*04e4*/ 	.word	0x000028e0
        /*04e8*/ 	.word	0x00000002
        /*04ec*/ 	.word	0x00000000
        /*04f0*/ 	.short	0x010a
        /*04f2*/ 	.byte	0x3f
	.zero		1


	//   ....[15]....
        /*04f4*/ 	.word	0x00002be0
        /*04f8*/ 	.word	0x000000ff
        /*04fc*/ 	.word	0x00000000
        /*0500*/ 	.short	0x0101
        /*0502*/ 	.byte	0x07
	.zero		1


	//   ....[16]....
        /*0504*/ 	.word	0x00002e00
        /*0508*/ 	.word	0x00000002
        /*050c*/ 	.word	0x00000000
        /*0510*/ 	.short	0x010a
        /*0512*/ 	.byte	0x3f
	.zero		1


	//   ....[17]....
        /*0514*/ 	.word	0x000036f0
        /*0518*/ 	.word	0x000000ff
        /*051c*/ 	.word	0x00000000
        /*0520*/ 	.short	0x0101
        /*0522*/ 	.byte	0x04
	.zero		1


	//   ....[18]....
        /*0524*/ 	.word	0x000039e0
        /*0528*/ 	.word	0x000000ff
        /*052c*/ 	.word	0x00000000
        /*0530*/ 	.short	0x0101
        /*0532*/ 	.byte	0x04
	.zero		1


	//   ....[19]....
        /*0534*/ 	.word	0x0000d650
        /*0538*/ 	.word	0x00000024
        /*053c*/ 	.word	0x00000020
        /*0540*/ 	.short	0x010a
        /*0542*/ 	.byte	0x3f
	.zero		1


	//   ....[20]....
        /*0544*/ 	.word	0x0000eb50
        /*0548*/ 	.word	0x00000003
        /*054c*/ 	.word	0x00000058
        /*0550*/ 	.short	0x0101
        /*0552*/ 	.byte	0x3f
	.zero		1


	//   ....[21]....
        /*0554*/ 	.word	0x0000f340
        /*0558*/ 	.word	0x00000007
        /*055c*/ 	.word	0x00000000
        /*0560*/ 	.short	0x010a
        /*0562*/ 	.byte	0x3f
	.zero		1


	//   ....[22]....
        /*0564*/ 	.word	0x0000f3b0
        /*0568*/ 	.word	0x00000008
        /*056c*/ 	.word	0x00000000
        /*0570*/ 	.short	0x010a
        /*0572*/ 	.byte	0x3f
	.zero		1


	//   ....[23]....
        /*0574*/ 	.word	0x0000f440
        /*0578*/ 	.word	0x0000000b
        /*057c*/ 	.word	0x00000000
        /*0580*/ 	.short	0x010a
        /*0582*/ 	.byte	0x3f
	.zero		1


	//   ....[24]....
        /*0584*/ 	.word	0x0000f4d0
        /*0588*/ 	.word	0x00000003
        /*058c*/ 	.word	0x00000000
        /*0590*/ 	.short	0x010a
        /*0592*/ 	.byte	0x3f
	.zero		1


	//   ....[25]....
        /*0594*/ 	.word	0x0000f5a0
        /*0598*/ 	.word	0x00000003
        /*059c*/ 	.word	0x00000000
        /*05a0*/ 	.short	0x010a
        /*05a2*/ 	.byte	0x3f
	.zero		1


	//   ....[26]....
        /*05a4*/ 	.word	0x0000f900
        /*05a8*/ 	.word	0x00000000
        /*05ac*/ 	.word	0x00000000
        /*05b0*/ 	.short	0x010a
        /*05b2*/ 	.byte	0x3f
	.zero		1


	//   ....[27]....
        /*05b4*/ 	.word	0x0000f950
        /*05b8*/ 	.word	0x00000002
        /*05bc*/ 	.word	0x00000000
        /*05c0*/ 	.short	0x010a
        /*05c2*/ 	.byte	0x3f
	.zero		1


	//   ....[28]....
        /*05c4*/ 	.word	0x0000fd30
        /*05c8*/ 	.word	0x00000024
        /*05cc*/ 	.word	0x00000020
        /*05d0*/ 	.short	0x010a
        /*05d2*/ 	.byte	0x3f
	.zero		1


	//   ....[29]....
        /*05d4*/ 	.word	0x0000fe00
        /*05d8*/ 	.word	0x00000007
        /*05dc*/ 	.word	0x00000000
        /*05e0*/ 	.short	0x010a
        /*05e2*/ 	.byte	0x3f
	.zero		1


	//   ....[30]....
        /*05e4*/ 	.word	0x0000fe50
        /*05e8*/ 	.word	0x00000008
        /*05ec*/ 	.word	0x00000000
        /*05f0*/ 	.short	0x010a
        /*05f2*/ 	.byte	0x3f
	.zero		1


	//   ....[31]....
        /*05f4*/ 	.word	0x0000fea0
        /*05f8*/ 	.word	0x0000000b
        /*05fc*/ 	.word	0x00000000
        /*0600*/ 	.short	0x010a
        /*0602*/ 	.byte	0x3f
	.zero		1


	//----- nvinfo : EIATTR_NUM_MBARRIERS
	.align		4
.L_39:
        /*0604*/ 	.byte	0x03, 0x38
        /*0606*/ 	.short	0x000a


	//----- nvinfo : EIATTR_EXIT_INSTR_OFFSETS
	.align		4
        /*0608*/ 	.byte	0x04, 0x1c
        /*060a*/ 	.short	(.L_41 - .L_40)


	//   ....[0]....
.L_40:
        /*060c*/ 	.word	0x00000640


	//   ....[1]....
        /*0610*/ 	.word	0x00000f30


	//   ....[2]....
        /*0614*/ 	.word	0x0000c580


	//   ....[3]....
        /*0618*/ 	.word	0x0000cc10


	//   ....[4]....
        /*061c*/ 	.word	0x0000f520


	//----- nvinfo : EIATTR_MAX_THREADS
	.align		4
.L_41:
        /*0620*/ 	.byte	0x04, 0x05
        /*0622*/ 	.short	(.L_43 - .L_42)
.L_42:
        /*0624*/ 	.word	0x00000180
        /*0628*/ 	.word	0x00000001
        /*062c*/ 	.word	0x00000001


	//----- nvinfo : EIATTR_CRS_STACK_SIZE
	.align		4
.L_43:
        /*0630*/ 	.byte	0x04, 0x1e
        /*0632*/ 	.short	(.L_45 - .L_44)
.L_44:
        /*0634*/ 	.word	0x00000000


	//----- nvinfo : EIATTR_CBANK_PARAM_SIZE
	.align		4
.L_45:
        /*0638*/ 	.byte	0x03, 0x19
        /*063a*/ 	.short	0x0470


	//----- nvinfo : EIATTR_PARAM_CBANK
	.align		4
        /*063c*/ 	.byte	0x04, 0x0a
        /*063e*/ 	.short	(.L_47 - .L_46)
	.align		4
.L_46:
        /*0640*/ 	.word	index@(.nv.constant0._ZN7cutlass13device_kernelINS_4gemm6kernel13GemmUniversalIN4cute5tupleIJiiiiEEENS1_10collective13CollectiveMmaINS1_39MainloopSm90TmaGmmaRmemAWarpSpecializedILi4ENS5_IJNS4_1CILi1EEESB_SB_EEENS1_35KernelTmaWarpSpecializedCooperativeEEENS5_IJNSA_ILi256EEENSA_ILi128EEENSA_ILi32EEEEEENS_10tfloat32_tENS5_IJSB_llEEESJ_SK_NS4_8TiledMMAINS4_8MMA_AtomIJNS4_4SM904GMMA30MMA_64x128x8_F32TF32TF32_RS_TNILNSO_7ScaleInE1ELSQ_1EEEEEENS4_6LayoutINS5_IJNSA_ILi2EEESB_SB_EEENS5_IJSB_NSA_ILi0EEESW_EEEEENS5_IJNS4_10UnderscoreESZ_SZ_EEEEENS4_13SM90_TMA_LOADENS4_14ComposedLayoutINS4_7SwizzleILi1ELi4ELi3EEENS4_18smem_ptr_flag_bitsILi32EEENST_INS5_IJNSA_ILi8EEES18_EEENS5_IJSB_S18_EEEEEEENS4_9Copy_AtomIJNS4_39AutoVectorizingCopyWithAssumedAlignmentILi128EEESJ_EEENS4_8identityES12_S1C_vS1H_EENS_8epilogue10collective6detail29Sm90TmaWarpSpecializedAdapterINS1K_15DefaultEpilogueISJ_NS5_IJlSB_lEEES1O_NS1J_6thread17LinearCombinationISJ_Li1EffLNS1P_9ScaleType4KindE0ELNS_15FloatRoundStyleE2ESJ_EENS1_15EpilogueDefaultEEEEEvvEEEEvNT_6ParamsE)
        /*0644*/ 	.short	0x0210
        /*0646*/ 	.short	0x0470


	//----- nvinfo : EIATTR_SW_WAR
	.align		4
.L_47:
        /*0648*/ 	.byte	0x04, 0x36
        /*064a*/ 	.short	(.L_49 - .L_48)
.L_48:
        /*064c*/ 	.word	0x00000008
.L_49:


//--------------------- .nv.callgraph             --------------------------
	.section	.nv.callgraph,"",@"SHT_CUDA_CALLGRAPH"
	.align	4
	.sectionentsize	8
	.align		4
        /*0000*/ 	.word	0x00000000
	.align		4
        /*0004*/ 	.word	0xffffffff
	.align		4
        /*0008*/ 	.word	index@(_ZN7cutlass13device_kernelINS_4gemm6kernel13GemmUniversalIN4cute5tupleIJiiiiEEENS1_10collective13CollectiveMmaINS1_39MainloopSm90TmaGmmaRmemAWarpSpecializedILi4ENS5_IJNS4_1CILi1EEESB_SB_EEENS1_35KernelTmaWarpSpecializedCooperativeEEENS5_IJNSA_ILi256EEENSA_ILi128EEENSA_ILi32EEEEEENS_10tfloat32_tENS5_IJSB_llEEESJ_SK_NS4_8TiledMMAINS4_8MMA_AtomIJNS4_4SM904GMMA30MMA_64x128x8_F32TF32TF32_RS_TNILNSO_7ScaleInE1ELSQ_1EEEEEENS4_6LayoutINS5_IJNSA_ILi2EEESB_SB_EEENS5_IJSB_NSA_ILi0EEESW_EEEEENS5_IJNS4_10UnderscoreESZ_SZ_EEEEENS4_13SM90_TMA_LOADENS4_14ComposedLayoutINS4_7SwizzleILi1ELi4ELi3EEENS4_18smem_ptr_flag_bitsILi32EEENST_INS5_IJNSA_ILi8EEES18_EEENS5_IJSB_S18_EEEEEEENS4_9Copy_AtomIJNS4_39AutoVectorizingCopyWithAssumedAlignmentILi128EEESJ_EEENS4_8identityES12_S1C_vS1H_EENS_8epilogue10collective6detail29Sm90TmaWarpSpecializedAdapterINS1K_15DefaultEpilogueISJ_NS5_IJlSB_lEEES1O_NS1J_6thread17LinearCombinationISJ_Li1EffLNS1P_9ScaleType4KindE0ELNS_15FloatRoundStyleE2ESJ_EENS1_15EpilogueDefaultEEEEEvvEEEEvNT_6ParamsE)
	.align		4
        /*000c*/ 	.word	index@(__assertfail)
	.align		4
        /*0010*/ 	.word	0x00000000
	.align		4
        /*0014*/ 	.word	0xfffffffe
	.align		4
        /*0018*/ 	.word	0x00000000
	.align		4
        /*001c*/ 	.word	0xfffffffd
	.align		4
        /*0020*/ 	.word	0x00000000
	.align		4
        /*0024*/ 	.word	0xfffffffc


//--------------------- .nv.constant4             --------------------------
	.section	.nv.constant4,"a",@progbits
	.align	8
	.align		8
.nv.constant4:
        /*0000*/ 	.dword	__assertfail
	.align		8
        /*0008*/ 	.dword	__unnamed_1
	.align		8
        /*0010*/ 	.dword	__unnamed_2
	.align		8
        /*0018*/ 	.dword	__unnamed_3
	.align		8
        /*0020*/ 	.dword	_ZN40_INTERNAL_e4806b04_4_k_cu_45539e9c_348754cuda3std3__45__cpo5beginE
	.align		8
        /*0028*/ 	.dword	_ZN40_INTERNAL_e4806b04_4_k_cu_45539e9c_348754cuda3std3__45__cpo3endE
	.align		8
        /*0030*/ 	.dword	_ZN40_INTERNAL_e4806b04_4_k_cu_45539e9c_348754cuda3std3__45__cpo6cbeginE
	.align		8
        /*0038*/ 	.dword	_ZN40_INTERNAL_e4806b04_4_k_cu_45539e9c_348754cuda3std3__45__cpo4cendE
	.align		8
        /*0040*/ 	.dword	_ZN40_INTERNAL_e4806b04_4_k_cu_45539e9c_348754cuda3std3__442_GLOBAL__N__e4806b04_4_k_cu_45539e9c_348756ignoreE
	.align		8
        /*0048*/ 	.dword	_ZN40_INTERNAL_e4806b04_4_k_cu_45539e9c_348754cuda3std3__419piecewise_constructE
	.align		8
        /*0050*/ 	.dword	_ZN40_INTERNAL_e4806b04_4_k_cu_45539e9c_348754cuda3std3__48in_placeE
	.align		8
        /*0058*/ 	.dword	_ZN40_INTERNAL_e4806b04_4_k_cu_45539e9c_348754cuda3std6ranges3__45__cpo4swapE
	.align		8
        /*0060*/ 	.dword	_ZN40_INTERNAL_e4806b04_4_k_cu_45539e9c_348754cuda3std6ranges3__45__cpo9iter_moveE
	.align		8
        /*0068*/ 	.dword	_ZN40_INTERNAL_e4806b04_4_k_cu_45539e9c_348754cute7productE
	.align		8
        /*0070*/ 	.dword	_ZN40_INTERNAL_e4806b04_4_k_cu_45539e9c_348754cute1_E
	.align		8
        /*0078*/ 	.dword	$str$24
	.align		8
        /*0080*/ 	.dword	$str$25


//--------------------- .text._ZN7cutlass13device_kernelINS_4gemm6kernel13GemmUniversalIN4cute5tupleIJiiiiEEENS1_10collective13CollectiveMmaINS1_39MainloopSm90TmaGmmaRmemAWarpSpecializedILi4ENS5_IJNS4_1CILi1EEESB_SB_EEENS1_35KernelTmaWarpSpecializedCooperativeEEENS5_IJNSA_ILi256EEENSA_ILi128EEENSA_ILi32EEEEEENS_10tfloat32_tENS5_IJSB_llEEESJ_SK_NS4_8TiledMMAINS4_8MMA_AtomIJNS4_4SM904GMMA30MMA_64x128x8_F32TF32TF32_RS_TNILNSO_7ScaleInE1ELSQ_1EEEEEENS4_6LayoutINS5_IJNSA_ILi2EEESB_SB_EEENS5_IJSB_NSA_ILi0EEESW_EEEEENS5_IJNS4_10UnderscoreESZ_SZ_EEEEENS4_13SM90_TMA_LOADENS4_14ComposedLayoutINS4_7SwizzleILi1ELi4ELi3EEENS4_18smem_ptr_flag_bitsILi32EEENST_INS5_IJNSA_ILi8EEES18_EEENS5_IJSB_S18_EEEEEEENS4_9Copy_AtomIJNS4_39AutoVectorizingCopyWithAssumedAlignmentILi128EEESJ_EEENS4_8identityES12_S1C_vS1H_EENS_8epilogue10collective6detail29Sm90TmaWarpSpecializedAdapterINS1K_15DefaultEpilogueISJ_NS5_IJlSB_lEEES1O_NS1J_6thread17LinearCombinationISJ_Li1EffLNS1P_9ScaleType4KindE0ELNS_15FloatRoundStyleE2ESJ_EENS1_15EpilogueDefaultEEEEEvvEEEEvNT_6ParamsE --------------------------
	.section	.text._ZN7cutlass13device_kernelINS_4gemm6kernel13GemmUniversalIN4cute5tupleIJiiiiEEENS1_10collective13CollectiveMmaINS1_39MainloopSm90TmaGmmaRmemAWarpSpecializedILi4ENS5_IJNS4_1CILi1EEESB_SB_EEENS1_35KernelTmaWarpSpecializedCooperativeEEENS5_IJNSA_ILi256EEENSA_ILi128EEENSA_ILi32EEEEEENS_10tfloat32_tENS5_IJSB_llEEESJ_SK_NS4_8TiledMMAINS4_8MMA_AtomIJNS4_4SM904GMMA30MMA_64x128x8_F32TF32TF32_RS_TNILNSO_7ScaleInE1ELSQ_1EEEEEENS4_6LayoutINS5_IJNSA_ILi2EEESB_SB_EEENS5_IJSB_NSA_ILi0EEESW_EEEEENS5_IJNS4_10UnderscoreESZ_SZ_EEEEENS4_13SM90_TMA_LOADENS4_14ComposedLayoutINS4_7SwizzleILi1ELi4ELi3EEENS4_18smem_ptr_flag_bitsILi32EEENST_INS5_IJNSA_ILi8EEES18_EEENS5_IJSB_S18_EEEEEEENS4_9Copy_AtomIJNS4_39AutoVectorizingCopyWithAssumedAlignmentILi128EEESJ_EEENS4_8identityES12_S1C_vS1H_EENS_8epilogue10collective6detail29Sm90TmaWarpSpecializedAdapterINS1K_15DefaultEpilogueISJ_NS5_IJlSB_lEEES1O_NS1J_6thread17LinearCombinationISJ_Li1EffLNS1P_9ScaleType4KindE0ELNS_15FloatRoundStyleE2ESJ_EENS1_15EpilogueDefaultEEEEEvvEEEEvNT_6ParamsE,"ax",@progbits
	.align	128
.text._ZN7cutlass13device_kernelINS_4gemm6kernel13GemmUniversalIN4cute5tupleIJiiiiEEENS1_10collective13CollectiveMmaINS1_39MainloopSm90TmaGmmaRmemAWarpSpecializedILi4ENS5_IJNS4_1CILi1EEESB_SB_EEENS1_35KernelTmaWarpSpecializedCooperativeEEENS5_IJNSA_ILi256EEENSA_ILi128EEENSA_ILi32EEEEEENS_10tfloat32_tENS5_IJSB_llEEESJ_SK_NS4_8TiledMMAINS4_8MMA_AtomIJNS4_4SM904GMMA30MMA_64x128x8_F32TF32TF32_RS_TNILNSO_7ScaleInE1ELSQ_1EEEEEENS4_6LayoutINS5_IJNSA_ILi2EEESB_SB_EEENS5_IJSB_NSA_ILi0EEESW_EEEEENS5_IJNS4_10UnderscoreESZ_SZ_EEEEENS4_13SM90_TMA_LOADENS4_14ComposedLayoutINS4_7SwizzleILi1ELi4ELi3EEENS4_18smem_ptr_flag_bitsILi32EEENST_INS5_IJNSA_ILi8EEES18_EEENS5_IJSB_S18_EEEEEEENS4_9Copy_AtomIJNS4_39AutoVectorizingCopyWithAssumedAlignmentILi128EEESJ_EEENS4_8identityES12_S1C_vS1H_EENS_8epilogue10collective6detail29Sm90TmaWarpSpecializedAdapterINS1K_15DefaultEpilogueISJ_NS5_IJlSB_lEEES1O_NS1J_6thread17LinearCombinationISJ_Li1EffLNS1P_9ScaleType4KindE0ELNS_15FloatRoundStyleE2ESJ_EENS1_15EpilogueDefaultEEEEEvvEEEEvNT_6ParamsE:
        .type           _ZN7cutlass13device_kernelINS_4gemm6kernel13GemmUniversalIN4cute5tupleIJiiiiEEENS1_10collective13CollectiveMmaINS1_39MainloopSm90TmaGmmaRmemAWarpSpecializedILi4ENS5_IJNS4_1CILi1EEESB_SB_EEENS1_35KernelTmaWarpSpecializedCooperativeEEENS5_IJNSA_ILi256EEENSA_ILi128EEENSA_ILi32EEEEEENS_10tfloat32_tENS5_IJSB_llEEESJ_SK_NS4_8TiledMMAINS4_8MMA_AtomIJNS4_4SM904GMMA30MMA_64x128x8_F32TF32TF32_RS_TNILNSO_7ScaleInE1ELSQ_1EEEEEENS4_6LayoutINS5_IJNSA_ILi2EEESB_SB_EEENS5_IJSB_NSA_ILi0EEESW_EEEEENS5_IJNS4_10UnderscoreESZ_SZ_EEEEENS4_13SM90_TMA_LOADENS4_14ComposedLayoutINS4_7SwizzleILi1ELi4ELi3EEENS4_18smem_ptr_flag_bitsILi32EEENST_INS5_IJNSA_ILi8EEES18_EEENS5_IJSB_S18_EEEEEEENS4_9Copy_AtomIJNS4_39AutoVectorizingCopyWithAssumedAlignmentILi128EEESJ_EEENS4_8identityES12_S1C_vS1H_EENS_8epilogue10collective6detail29Sm90TmaWarpSpecializedAdapterINS1K_15DefaultEpilogueISJ_NS5_IJlSB_lEEES1O_NS1J_6thread17LinearCombinationISJ_Li1EffLNS1P_9ScaleType4KindE0ELNS_15FloatRoundStyleE2ESJ_EENS1_15EpilogueDefaultEEEEEvvEEEEvNT_6ParamsE,@function
        .size           _ZN7cutlass13device_kernelINS_4gemm6kernel13GemmUniversalIN4cute5tupleIJiiiiEEENS1_10collective13CollectiveMmaINS1_39MainloopSm90TmaGmmaRmemAWarpSpecializedILi4ENS5_IJNS4_1CILi1EEESB_SB_EEENS1_35KernelTmaWarpSpecializedCooperativeEEENS5_IJNSA_ILi256EEENSA_ILi128EEENSA_ILi32EEEEEENS_10tfloat32_tENS5_IJSB_llEEESJ_SK_NS4_8TiledMMAINS4_8MMA_AtomIJNS4_4SM904GMMA30MMA_64x128x8_F32TF32TF32_RS_TNILNSO_7ScaleInE1ELSQ_1EEEEEENS4_6LayoutINS5_IJNSA_ILi2EEESB_SB_EEENS5_IJSB_NSA_ILi0EEESW_EEEEENS5_IJNS4_10UnderscoreESZ_SZ_EEEEENS4_13SM90_TMA_LOADENS4_14ComposedLayoutINS4_7SwizzleILi1ELi4ELi3EEENS4_18smem_ptr_flag_bitsILi32EEENST_INS5_IJNSA_ILi8EEES18_EEENS5_IJSB_S18_EEEEEEENS4_9Copy_AtomIJNS4_39AutoVectorizingCopyWithAssumedAlignmentILi128EEESJ_EEENS4_8identityES12_S1C_vS1H_EENS_8epilogue10collective6detail29Sm90TmaWarpSpecializedAdapterINS1K_15DefaultEpilogueISJ_NS5_IJlSB_lEEES1O_NS1J_6thread17LinearCombinationISJ_Li1EffLNS1P_9ScaleType4KindE0ELNS_15FloatRoundStyleE2ESJ_EENS1_15EpilogueDefaultEEEEEvvEEEEvNT_6ParamsE,(.L_x_349 - _ZN7cutlass13device_kernelINS_4gemm6kernel13GemmUniversalIN4cute5tupleIJiiiiEEENS1_10collective13CollectiveMmaINS1_39MainloopSm90TmaGmmaRmemAWarpSpecializedILi4ENS5_IJNS4_1CILi1EEESB_SB_EEENS1_35KernelTmaWarpSpecializedCooperativeEEENS5_IJNSA_ILi256EEENSA_ILi128EEENSA_ILi32EEEEEENS_10tfloat32_tENS5_IJSB_llEEESJ_SK_NS4_8TiledMMAINS4_8MMA_AtomIJNS4_4SM904GMMA30MMA_64x128x8_F32TF32TF32_RS_TNILNSO_7ScaleInE1ELSQ_1EEEEEENS4_6LayoutINS5_IJNSA_ILi2EEESB_SB_EEENS5_IJSB_NSA_ILi0EEESW_EEEEENS5_IJNS4_10UnderscoreESZ_SZ_EEEEENS4_13SM90_TMA_LOADENS4_14ComposedLayoutINS4_7SwizzleILi1ELi4ELi3EEENS4_18smem_ptr_flag_bitsILi32EEENST_INS5_IJNSA_ILi8EEES18_EEENS5_IJSB_S18_EEEEEEENS4_9Copy_AtomIJNS4_39AutoVectorizingCopyWithAssumedAlignmentILi128EEESJ_EEENS4_8identityES12_S1C_vS1H_EENS_8epilogue10collective6detail29Sm90TmaWarpSpecializedAdapterINS1K_15DefaultEpilogueISJ_NS5_IJlSB_lEEES1O_NS1J_6thread17LinearCombinationISJ_Li1EffLNS1P_9ScaleType4KindE0ELNS_15FloatRoundStyleE2ESJ_EENS1_15EpilogueDefaultEEEEEvvEEEEvNT_6ParamsE)
        .other          _ZN7cutlass13device_kernelINS_4gemm6kernel13GemmUniversalIN4cute5tupleIJiiiiEEENS1_10collective13CollectiveMmaINS1_39MainloopSm90TmaGmmaRmemAWarpSpecializedILi4ENS5_IJNS4_1CILi1EEESB_SB_EEENS1_35KernelTmaWarpSpecializedCooperativeEEENS5_IJNSA_ILi256EEENSA_ILi128EEENSA_ILi32EEEEEENS_10tfloat32_tENS5_IJSB_llEEESJ_SK_NS4_8TiledMMAINS4_8MMA_AtomIJNS4_4SM904GMMA30MMA_64x128x8_F32TF32TF32_RS_TNILNSO_7ScaleInE1ELSQ_1EEEEEENS4_6LayoutINS5_IJNSA_ILi2EEESB_SB_EEENS5_IJSB_NSA_ILi0EEESW_EEEEENS5_IJNS4_10UnderscoreESZ_SZ_EEEEENS4_13SM90_TMA_LOADENS4_14ComposedLayoutINS4_7SwizzleILi1ELi4ELi3EEENS4_18smem_ptr_flag_bitsILi32EEENST_INS5_IJNSA_ILi8EEES18_EEENS5_IJSB_S18_EEEEEEENS4_9Copy_AtomIJNS4_39AutoVectorizingCopyWithAssumedAlignmentILi128EEESJ_EEENS4_8identityES12_S1C_vS1H_EENS_8epilogue10collective6detail29Sm90TmaWarpSpecializedAdapterINS1K_15DefaultEpilogueISJ_NS5_IJlSB_lEEES1O_NS1J_6thread17LinearCombinationISJ_Li1EffLNS1P_9ScaleType4KindE0ELNS_15FloatRoundStyleE2ESJ_EENS1_15EpilogueDefaultEEEEEvvEEEEvNT_6ParamsE,@"STO_CUDA_ENTRY STV_DEFAULT"
_ZN7cutlass13device_kernelINS_4gemm6kernel13GemmUniversalIN4cute5tupleIJiiiiEEENS1_10collective13CollectiveMmaINS1_39MainloopSm90TmaGmmaRmemAWarpSpecializedILi4ENS5_IJNS4_1CILi1EEESB_SB_EEENS1_35KernelTmaWarpSpecializedCooperativeEEENS5_IJNSA_ILi256EEENSA_ILi128EEENSA_ILi32EEEEEENS_10tfloat32_tENS5_IJSB_llEEESJ_SK_NS4_8TiledMMAINS4_8MMA_AtomIJNS4_4SM904GMMA30MMA_64x128x8_F32TF32TF32_RS_TNILNSO_7ScaleInE1ELSQ_1EEEEEENS4_6LayoutINS5_IJNSA_ILi2EEESB_SB_EEENS5_IJSB_NSA_ILi0EEESW_EEEEENS5_IJNS4_10UnderscoreESZ_SZ_EEEEENS4_13SM90_TMA_LOADENS4_14ComposedLayoutINS4_7SwizzleILi1ELi4ELi3EEENS4_18smem_ptr_flag_bitsILi32EEENST_INS5_IJNSA_ILi8EEES18_EEENS5_IJSB_S18_EEEEEEENS4_9Copy_AtomIJNS4_39AutoVectorizingCopyWithAssumedAlignmentILi128EEESJ_EEENS4_8identityES12_S1C_vS1H_EENS_8epilogue10collective6detail29Sm90TmaWarpSpecializedAdapterINS1K_15DefaultEpilogueISJ_NS5_IJlSB_lEEES1O_NS1J_6thread17LinearCombinationISJ_Li1EffLNS1P_9ScaleType4KindE0ELNS_15FloatRoundStyleE2ESJ_EENS1_15EpilogueDefaultEEEEEvvEEEEvNT_6ParamsE:
[----:B------:R-:W0:Y:S02]  /*0000*/  LDC R1, c[0x0][0x28] ;  /* 0x00000a00ff017b82 */ /* 0x000e240000000800 */
[----:B0-----:R-:W-:Y:S01]  /*0010*/  VIADD R1, R1, 0xffffff80 ;  /* 0xffffff8001017836 */ /* 0x001fe20000000000 */
[----:B------:R-:W0:Y:S01]  /*0020*/  S2R R0, SR_TID.X ;  /* 0x0000000000007919 */ /* 0x000e220000002100 */
[----:B------:R-:W-:Y:S01]  /*0030*/  ELECT P0, URZ, PT ;  /* 0x00000000003f782f */ /* 0x000fe20003800000 */
[----:B------:R-:W-:Y:S01]  /*0040*/  BSSY B0, `(.L_x_0) ;  /* 0x0000015000007945 */ /* 0x000fe20003800000 */
[--C-:B0-----:R-:W-:Y:S02]  /*0050*/  SHF.R.U32.HI R19, RZ, 0x5, R0.reuse ;  /* 0x00000005ff137819 */ /* 0x101fe40000011600 */
[----:B------:R-:W-:-:S03]  /*0060*/  SHF.R.U32.HI R18, RZ, 0x7, R0 ;  /* 0x00000007ff127819 */ /* 0x000fc60000011600 */
[----:B------:R-:W0:Y:S04]  /*0070*/  SHFL.IDX PT, R2, R19, RZ, 0x1f ;  /* 0x00001fff13027589 */ /* 0x000e2800000e0000 */
[----:B------:R-:W1:Y:S01]  /*0080*/  SHFL.IDX PT, R0, R18, RZ, 0x1f ;  /* 0x00001fff12007589 */ /* 0x000e6200000e0000 */
[----:B0-----:R-:W-:Y:S02]  /*0090*/  R2UR UR4, R2 ;  /* 0x00000000020472ca */ /* 0x001fe400000e0000 */
[----:B-1----:R-:W-:-:S11]  /*00a0*/  R2UR UR6, R0 ;  /* 0x00000000000672ca */ /* 0x002fd600000e0000 */
[----:B------:R-:W-:Y:S02]  /*00b0*/  USHF.R.S32.HI UR5, URZ, 0x1f, UR4 ;  /* 0x0000001f3f057899 */ /* 0x000fe40008011404 */
[----:B------:R-:W-:Y:S02]  /*00c0*/  ISETP.NE.OR P0, PT, RZ, UR4, !P0 ;  /* 0x00000004ff007c0c */ /* 0x000fe4000c705670 */
[----:B------:R-:W-:-:S04]  /*00d0*/  ULEA.HI UR5, UR5, UR4, URZ, 0x2 ;  /* 0x0000000405057291 */ /* 0x000fc8000f8f103f */
[----:B------:R-:W-:-:S04]  /*00e0*/  ULOP3.LUT UR5, UR5, 0xfffffffc, URZ, 0xc0, !UPT ;  /* 0xfffffffc05057892 */ /* 0x000fc8000f8ec03f */
[----:B------:R-:W-:-:S03]  /*00f0*/  UIADD3 UR8, UR4, -UR5, URZ ;  /* 0x8000000504087290 */ /* 0x000fc6000fffe03f */
[----:B------:R-:W-:Y:S09]  /*0100*/  @P0 BRA `(.L_x_1) ;  /* 0x0000000000200947 */ /* 0x000ff20003800000 */
[----:B------:R-:W-:Y:S02]  /*0110*/  ULDC.64 UR4, c[0x0][0x198] ;  /* 0x0000660000047ab9 */ /* 0x000fe40000000a00 */
[----:B------:R-:W-:Y:S02]  /*0120*/  UIADD3 UR10, UP0, UR4, 0xf0, URZ ;  /* 0x000000f0040a7890 */ /* 0x000fe4000ff1e03f */
[----:B------:R-:W-:Y:S02]  /*0130*/  UIADD3 UR4, UP1, UR4, 0x1f0, URZ ;  /* 0x000001f004047890 */ /* 0x000fe4000ff3e03f */
[----:B------:R-:W-:Y:S02]  /*0140*/  UIADD3.X UR11, URZ, UR5, URZ, UP0, !UPT ;  /* 0x000000053f0b7290 */ /* 0x000fe400087fe43f */
[----:B------:R-:W-:-:S07]  /*0150*/  UIADD3.X UR5, URZ, UR5, URZ, UP1, !UPT ;  /* 0x000000053f057290 */ /* 0x000fce0008ffe43f */
[----:B------:R0:W-:Y:S02]  /*0160*/  UTMACCTL.PF [UR10] ;  /* 0x000000000a0079b9 */ /* 0x0001e40008040000 */
[----:B------:R0:W-:Y:S02]  /*0170*/  UTMACCTL.PF [UR4] ;  /* 0x00000000040079b9 */ /* 0x0001e40008040000 */
[----:B0-----:R-:W-:Y:S01]  /*0180*/  NOP ;  /* 0x0000000000007918 */ /* 0x001fe20000000000 */
.L_x_1:
[----:B------:R-:W-:Y:S05]  /*0190*/  BSYNC B0 ;  /* 0x0000000000007941 */ /* 0x000fea0003800000 */
.L_x_0:
[----:B------:R-:W0:Y:S01]  /*01a0*/  SHFL.IDX PT, R0, R19, RZ, 0x1f ;  /* 0x00001fff13007589 */ /* 0x000e2200000e0000 */
[----:B------:R-:W-:Y:S01]  /*01b0*/  UISETP.NE.AND UP0, UPT, UR8, 0x3, UPT ;  /* 0x000000030800788c */ /* 0x000fe2000bf05270 */
[----:B------:R-:W-:Y:S01]  /*01c0*/  ISETP.NE.AND P1, PT, RZ, UR6, PT ;  /* 0x00000006ff007c0c */ /* 0x000fe2000bf25270 */
[----:B------:R-:W-:Y:S02]  /*01d0*/  UIADD3 UR10, UR6, -0x1, URZ ;  /* 0xffffffff060a7890 */ /* 0x000fe4000fffe03f */
[----:B------:R-:W-:Y:S02]  /*01e0*/  UISETP.EQ.OR UP0, UPT, UR8, URZ, !UP0 ;  /* 0x0000003f0800728c */ /* 0x000fe4000c702670 */
[----:B------:R-:W-:Y:S02]  /*01f0*/  UISETP.GE.U32.AND UP1, UPT, UR10, 0x2, UPT ;  /* 0x000000020a00788c */ /* 0x000fe4000bf26070 */
[----:B------:R-:W-:-:S04]  /*0200*/  UISETP.EQ.AND UP0, UPT, UR6, URZ, UP0 ;  /* 0x0000003f0600728c */ /* 0x000fc80008702270 */
[----:B------:R-:W-:-:S04]  /*0210*/  USEL UR40, URZ, 0x1, !UP0 ;  /* 0x000000013f287887 */ /* 0x000fc8000c000000 */
[----:B------:R-:W-:Y:S01]  /*0220*/  USEL UR40, UR40, 0x2, UP1 ;  /* 0x0000000228287887 */ /* 0x000fe20008800000 */
[----:B0-----:R-:W-:-:S13]  /*0230*/  ISETP.NE.AND P0, PT, R0, RZ, PT ;  /* 0x000000ff0000720c */ /* 0x001fda0003f05270 */
[----:B------:R-:W-:Y:S05]  /*0240*/  @P0 BRA `(.L_x_2) ;  /* 0x0000000000580947 */ /* 0x000fea0003800000 */
[----:B------:R-:W0:Y:S01]  /*0250*/  S2UR UR9, SR_CgaCtaId ;  /* 0x00000000000979c3 */ /* 0x000e220000008800 */
[----:B------:R-:W-:Y:S01]  /*0260*/  UMOV UR4, 0x400 ;  /* 0x0000040000047882 */ /* 0x000fe20000000000 */
[----:B------:R-:W-:Y:S01]  /*0270*/  UMOV UR5, 0x1 ;  /* 0x0000000100057882 */ /* 0x000fe20000000000 */
[----:B------:R-:W-:Y:S01]  /*0280*/  UMOV UR6, 0x100 ;  /* 0x0000010000067882 */ /* 0x000fe20000000000 */
[----:B------:R-:W-:Y:S01]  /*0290*/  ELECT P0, URZ, PT ;  /* 0x00000000003f782f */ /* 0x000fe20003800000 */
[----:B------:R-:W-:-:S04]  /*02a0*/  UIADD3 UR6, -UR6, 0x100000, URZ ;  /* 0x0010000006067890 */ /* 0x000fc8000fffe13f */
[----:B------:R-:W-:Y:S02]  /*02b0*/  USHF.L.U32 UR7, UR6, 0xb, URZ ;  /* 0x0000000b06077899 */ /* 0x000fe4000800063f */
[----:B------:R-:W-:Y:S02]  /*02c0*/  USHF.L.U32 UR6, UR6, 0x1, URZ ;  /* 0x0000000106067899 */ /* 0x000fe4000800063f */
[----:B0-----:R-:W-:Y:S02]  /*02d0*/  ULEA UR9, UR9, UR4, 0x18 ;  /* 0x0000000409097291 */ /* 0x001fe4000f8ec03f */
[----:B------:R-:W-:-:S04]  /*02e0*/  UIADD3 UR4, -UR5, 0x100000, URZ ;  /* 0x0010000005047890 */ /* 0x000fc8000fffe13f */
[----:B------:R-:W-:Y:S02]  /*02f0*/  USHF.L.U32 UR5, UR4, 0xb, URZ ;  /* 0x0000000b04057899 */ /* 0x000fe4000800063f */
[----:B------:R-:W-:Y:S01]  /*0300*/  USHF.L.U32 UR4, UR4, 0x1, URZ ;  /* 0x0000000104047899 */ /* 0x000fe2000800063f */
[----:B------:R-:W0:Y:S11]  /*0310*/  FENCE.VIEW.ASYNC.S ;  /* 0x00000000000073c6 */ /* 0x000e360000000000 */
[----:B0-----:R0:W1:Y:S01]  /*0320*/  SYNCS.EXCH.64 URZ, [UR9], UR4 ;  /* 0x00000004093f75b2 */ /* 0x0010620008000100 */
[----:B------:R0:W2:Y:S01]  /*0330*/  SYNCS.EXCH.64 URZ, [UR9+0x20], UR6 ;  /* 0x00002006093f75b2 */ /* 0x0000a20008000100 */
[----:B------:R0:W3:Y:S01]  /*0340*/  SYNCS.EXCH.64 URZ, [UR9+0x8], UR4 ;  /* 0x00000804093f75b2 */ /* 0x0000e20008000100 */
[----:B------:R0:W4:Y:S01]  /*0350*/  SYNCS.EXCH.64 URZ, [UR9+0x28], UR6 ;  /* 0x00002806093f75b2 */ /* 0x0001220008000100 */
[----:B------:R0:W0:Y:S01]  /*0360*/  SYNCS.EXCH.64 URZ, [UR9+0x10], UR4 ;  /* 0x00001004093f75b2 */ /* 0x0000220008000100 */
[----:B------:R0:W0:Y:S01]  /*0370*/  SYNCS.EXCH.64 URZ, [UR9+0x30], UR6 ;  /* 0x00003006093f75b2 */ /* 0x0000220008000100 */
[----:B------:R0:W0:Y:S01]  /*0380*/  SYNCS.EXCH.64 URZ, [UR9+0x18], UR4 ;  /* 0x00001804093f75b2 */ /* 0x0000220008000100 */
[----:B------:R0:W0:Y:S01]  /*0390*/  SYNCS.EXCH.64 URZ, [UR9+0x38], UR6 ;  /* 0x00003806093f75b2 */ /* 0x0000220008000100 */
[----:B------:R-:W-:Y:S01]  /*03a0*/  NOP ;  /* 0x0000000000007918 */ /* 0x000fe20000000000 */
.L_x_2:
[----:B------:R-:W5:Y:S01]  /*03b0*/  SHFL.IDX PT, R0, R19, RZ, 0x1f ;  /* 0x00001fff13007589 */ /* 0x000f6200000e0000 */
[----:B------:R-:W1:Y:S01]  /*03c0*/  LDC R2, c[0x0][0x65c] ;  /* 0x00019700ff027b82 */ /* 0x000e620000000800 */
[----:B------:R-:W-:Y:S01]  /*03d0*/  ELECT P0, URZ, PT ;  /* 0x00000000003f782f */ /* 0x000fe20003800000 */
[----:B------:R-:W-:Y:S01]  /*03e0*/  IMAD.MOV.U32 R3, RZ, RZ, RZ ;  /* 0x000000ffff037224 */ /* 0x000fe200078e00ff */
[----:B0-----:R-:W-:Y:S01]  /*03f0*/  UMOV UR4, 0x20 ;  /* 0x0000002000047882 */ /* 0x001fe20000000000 */
[----:B------:R-:W-:Y:S01]  /*0400*/  NOP ;  /* 0x0000000000007918 */ /* 0x000fe20000000000 */
[----:B------:R-:W-:Y:S01]  /*0410*/  NOP ;  /* 0x0000000000007918 */ /* 0x000fe20000000000 */
[----:B-----5:R-:W-:Y:S02]  /*0420*/  ISETP.NE.OR P0, PT, R0, RZ, !P0 ;  /* 0x000000ff0000720c */ /* 0x020fe40004705670 */
[----:B-1----:R-:W-:Y:S01]  /*0430*/  ISETP.NE.AND P2, PT, R2, 0x1, PT ;  /* 0x000000010200780c */ /* 0x002fe20003f45270 */
[----:B------:R-:W0:Y:S01]  /*0440*/  S2R R0, SR_CTAID.Y ;  /* 0x0000000000007919 */ /* 0x000e220000002600 */
[----:B------:R-:W1:Y:S09]  /*0450*/  S2R R2, SR_CTAID.X ;  /* 0x0000000000027919 */ /* 0x000e720000002500 */
[----:B------:R-:W-:Y:S01]  /*0460*/  VOTEU.ALL UP0, P0 ;  /* 0x00000000003f7886 */ /* 0x000fe20000000000 */
[----:B------:R-:W-:Y:S01]  /*0470*/  VOTEU.ALL UP1, P0 ;  /* 0x00000000003f7886 */ /* 0x000fe20000020000 */
[----:B------:R-:W1:Y:S01]  /*0480*/  @P2 LDC R7, c[0x0][0x10] ;  /* 0x00000400ff072b82 */ /* 0x000e620000000800 */
[----:B------:R-:W-:-:S02]  /*0490*/  @P2 IMAD.MOV.U32 R5, RZ, RZ, RZ ;  /* 0x000000ffff052224 */ /* 0x000fc400078e00ff */
[----:B------:R-:W-:Y:S01]  /*04a0*/  @P2 IMAD.MOV.U32 R11, RZ, RZ, RZ ;  /* 0x000000ffff0b2224 */ /* 0x000fe200078e00ff */
[----:B------:R-:W-:Y:S01]  /*04b0*/  @!UP0 UMOV UR6, 0x400 ;  /* 0x0000040000068882 */ /* 0x000fe20000000000 */
[----:B------:R-:W-:-:S04]  /*04c0*/  @!UP0 UIADD3 UR4, -UR4, 0x100000, URZ ;  /* 0x0010000004048890 */ /* 0x000fc8000fffe13f */
[----:B------:R-:W-:Y:S02]  /*04d0*/  @!UP0 USHF.L.U32 UR5, UR4, 0xb, URZ ;  /* 0x0000000b04058899 */ /* 0x000fe4000800063f */
[----:B------:R-:W-:Y:S01]  /*04e0*/  @!UP0 USHF.L.U32 UR4, UR4, 0x1, URZ ;  /* 0x0000000104048899 */ /* 0x000fe2000800063f */
[----:B------:R-:W5:Y:S08]  /*04f0*/  @!P2 LDC R9, c[0x0][0xc] ;  /* 0x00000300ff09ab82 */ /* 0x000f700000000800 */
[----:B------:R-:W2:Y:S01]  /*0500*/  @!UP0 S2UR UR7, SR_CgaCtaId ;  /* 0x00000000000789c3 */ /* 0x000ea20000008800 */
[----:B0-----:R-:W-:-:S04]  /*0510*/  @P2 IMAD.MOV.U32 R4, RZ, RZ, R0 ;  /* 0x000000ffff042224 */ /* 0x001fc800078e0000 */
[----:B-1----:R-:W-:-:S04]  /*0520*/  @P2 IMAD.WIDE.U32 R6, R2, R7, R4 ;  /* 0x0000000702062225 */ /* 0x002fc800078e0004 */
[----:B------:R-:W-:Y:S02]  /*0530*/  @P2 IMAD.MOV.U32 R20, RZ, RZ, R6 ;  /* 0x000000ffff142224 */ /* 0x000fe400078e0006 */
[----:B------:R-:W-:Y:S02]  /*0540*/  @P2 IMAD.IADD R21, R7, 0x1, R11 ;  /* 0x0000000107152824 */ /* 0x000fe400078e020b */
[----:B-----5:R-:W-:-:S04]  /*0550*/  @!P2 IMAD.WIDE.U32 R4, R9, R0, R2 ;  /* 0x000000000904a225 */ /* 0x020fc800078e0002 */
[----:B------:R-:W-:Y:S02]  /*0560*/  @!P2 IMAD.MOV.U32 R20, RZ, RZ, R4 ;  /* 0x000000ffff14a224 */ /* 0x000fe400078e0004 */
[----:B------:R-:W-:Y:S01]  /*0570*/  @!P2 IMAD.MOV.U32 R21, RZ, RZ, R5 ;  /* 0x000000ffff15a224 */ /* 0x000fe200078e0005 */
[----:B--2---:R-:W-:Y:S02]  /*0580*/  @!UP0 ULEA UR6, UR7, UR6, 0x18 ;  /* 0x0000000607068291 */ /* 0x004fe4000f8ec03f */
[----:B------:R0:W-:Y:S01]  /*0590*/  STL [R1+0x50], R20 ;  /* 0x0000501401007387 */ /* 0x0001e20000100800 */
[----:B------:R-:W-:-:S03]  /*05a0*/  VOTEU.ALL UP0, P0 ;  /* 0x00000000003f7886 */ /* 0x000fc60000000000 */
[----:B------:R0:W-:Y:S04]  /*05b0*/  STL [R1+0x4c], R21 ;  /* 0x00004c1501007387 */ /* 0x0001e80000100800 */
[----:B------:R-:W1:Y:S02]  /*05c0*/  FENCE.VIEW.ASYNC.S ;  /* 0x00000000000073c6 */ /* 0x000e640000000000 */
[----:B-1----:R0:W3:Y:S01]  /*05d0*/  @!UP0 SYNCS.EXCH.64 URZ, [UR6+0x50], UR4 ;  /* 0x00005004063f85b2 */ /* 0x0020e20008000100 */
[----:B------:R0:W3:Y:S01]  /*05e0*/  @!UP1 SYNCS.EXCH.64 URZ, [UR6+0x58], UR4 ;  /* 0x00005804063f95b2 */ /* 0x0000e20008000100 */
[----:B------:R-:W-:Y:S01]  /*05f0*/  NOP ;  /* 0x0000000000007918 */ /* 0x000fe20000000000 */
[----:B---34-:R-:W-:Y:S06]  /*0600*/  BAR.SYNC.DEFER_BLOCKING 0x0 ;  /* 0x0000000000007b1d */ /* 0x018fec0000010000 */
[----:B0-----:R-:W-:Y:S05]  /*0610*/  @!P1 BRA `(.L_x_3) ;  /* 0x000000bc00dc9947 */ /* 0x001fea0003800000 */
[----:B------:R-:W-:-:S06]  /*0620*/  UISETP.GT.U32.AND UP0, UPT, UR10, 0x1, UPT ;  /* 0x000000010a00788c */ /* 0x000fcc000bf04070 */
[----:B------:R-:W-:-:S13]  /*0630*/  PLOP3.LUT P0, PT, PT, PT, UP0, 0x80, 0x0 ;  /* 0x000000000000781c */ /* 0x000fda0003f0f008 */
[----:B------:R-:W-:Y:S05]  /*0640*/  @P0 EXIT ;  /* 0x000000000000094d */ /* 0x000fea0003800000 */
[----:B------:R-:W-:Y:S01]  /*0650*/  ULDC.64 UR4, c[0x0][0x650] ;  /* 0x0001940000047ab9 */ /* 0x000fe20000000a00 */
[----:B------:R-:W-:Y:S01]  /*0660*/  UMOV UR42, 0xffffffff ;  /* 0xffffffff002a7882 */ /* 0x000fe20000000000 */
[----:B------:R-:W-:Y:S01]  /*0670*/  ISETP.GE.U32.AND P0, PT, R20, UR4, PT ;  /* 0x0000000414007c0c */ /* 0x000fe2000bf06070 */
[----:B------:R-:W-:Y:S01]  /*0680*/  IMAD.MOV.U32 R17, RZ, RZ, -0x1 ;  /* 0xffffffffff117424 */ /* 0x000fe200078e00ff */
[----:B------:R-:W-:Y:S01]  /*0690*/  PRMT R4, RZ, 0x7610, R4 ;  /* 0x00007610ff047816 */ /* 0x000fe20000000004 */
[----:B------:R-:W-:Y:S01]  /*06a0*/  IMAD.MOV.U32 R16, RZ, RZ, -0x1 ;  /* 0xffffffffff107424 */ /* 0x000fe200078e00ff */
[----:B------:R-:W-:-:S13]  /*06b0*/  ISETP.GE.U32.AND.EX P0, PT, R21, UR5, PT, P0 ;  /* 0x0000000515007c0c */ /* 0x000fda000bf06100 */
[----:B------:R-:W-:Y:S05]  /*06c0*/  @P0 BRA `(.L_x_4) ;  /* 0x0000000400600947 */ /* 0x000fea0003800000 */
[----:B------:R-:W0:Y:S01]  /*06d0*/  LDC.64 R12, c[0x0][0x628] ;  /* 0x00018a00ff0c7b82 */ /* 0x000e220000000a00 */
[----:B------:R-:W-:Y:S02]  /*06e0*/  IMAD.MOV.U32 R4, RZ, RZ, R20 ;  /* 0x000000ffff047224 */ /* 0x000fe400078e0014 */
[----:B------:R-:W-:-:S05]  /*06f0*/  IMAD.MOV.U32 R5, RZ, RZ, R21 ;  /* 0x000000ffff057224 */ /* 0x000fca00078e0015 */
[----:B------:R-:W1:Y:S08]  /*0700*/  LDC R10, c[0x0][0x630] ;  /* 0x00018c00ff0a7b82 */ /* 0x000e700000000800 */
[----:B------:R-:W2:Y:S01]  /*0710*/  LDC.64 R14, c[0x0][0x620] ;  /* 0x00018800ff0e7b82 */ /* 0x000ea20000000a00 */
[----:B0-----:R-:W-:-:S04]  /*0720*/  ISETP.NE.U32.AND P0, PT, R12, RZ, PT ;  /* 0x000000ff0c00720c */ /* 0x001fc80003f05070 */
[----:B------:R-:W-:-:S13]  /*0730*/  ISETP.NE.AND.EX P0, PT, R13, RZ, PT, P0 ;  /* 0x000000ff0d00720c */ /* 0x000fda0003f05300 */
[----:B-12---:R-:W-:Y:S05]  /*0740*/  @!P0 BRA `(.L_x_5) ;  /* 0x0000000000288947 */ /* 0x006fea0003800000 */
[----:B------:R-:W0:Y:S02]  /*0750*/  LDC R9, c[0x0][0x634] ;  /* 0x00018d00ff097b82 */ /* 0x000e240000000800 */
[----:B0-----:R-:W-:-:S05]  /*0760*/  IADD3 R9, P0, R20, R9, RZ ;  /* 0x0000000914097210 */ /* 0x001fca0007f1e0ff */
[----:B------:R-:W-:-:S04]  /*0770*/  IMAD.X R11, RZ, RZ, R21, P0 ;  /* 0x000000ffff0b7224 */ /* 0x000fc800000e0615 */
[----:B------:R-:W-:-:S04]  /*0780*/  IMAD.WIDE.U32 R4, R11, R12, RZ ;  /* 0x0000000c0b047225 */ /* 0x000fc800078e00ff */
[----:B------:R-:W-:-:S04]  /*0790*/  IMAD.WIDE.U32 R6, P0, R9, R13, R4 ;  /* 0x0000000d09067225 */ /* 0x000fc80007800004 */
[----:B------:R-:W-:-:S04]  /*07a0*/  IMAD.WIDE.U32 R4, R9, R12, RZ ;  /* 0x0000000c09047225 */ /* 0x000fc800078e00ff */
[----:B------:R-:W-:Y:S01]  /*07b0*/  IMAD.X R9, RZ, RZ, RZ, P0 ;  /* 0x000000ffff097224 */ /* 0x000fe200000e06ff */
[----:B------:R-:W-:Y:S01]  /*07c0*/  IADD3 RZ, P0, R5, R6, RZ ;  /* 0x0000000605ff7210 */ /* 0x000fe20007f1e0ff */
[----:B------:R-:W-:-:S04]  /*07d0*/  IMAD.MOV.U32 R8, RZ, RZ, R7 ;  /* 0x000000ffff087224 */ /* 0x000fc800078e0007 */
[----:B------:R-:W-:-:S08]  /*07e0*/  IMAD.WIDE.U32.X R4, R11, R13, R8, P0 ;  /* 0x0000000d0b047225 */ /* 0x000fd000000e0408 */
.L_x_5:
[-CC-:B------:R-:W-:Y:S01]  /*07f0*/  SHF.R.U64 R26, R4, R10.reuse, R5.reuse ;  /* 0x0000000a041a7219 */ /* 0x180fe20000001205 */
[----:B------:R-:W0:Y:S01]  /*0800*/  LDC R8, c[0x0][0x618] ;  /* 0x00018600ff087b82 */ /* 0x000e220000000800 */
[----:B------:R-:W-:Y:S01]  /*0810*/  SHF.R.U32.HI R4, RZ, R10, R5 ;  /* 0x0000000aff047219 */ /* 0x000fe20000011605 */
[----:B------:R-:W-:Y:S01]  /*0820*/  IMAD.MOV.U32 R5, RZ, RZ, R21 ;  /* 0x000000ffff057224 */ /* 0x000fe200078e0015 */
[----:B------:R-:W-:Y:S01]  /*0830*/  IADD3 R9, P0, RZ, -R26, RZ ;  /* 0x8000001aff097210 */ /* 0x000fe20007f1e0ff */
[----:B------:R-:W-:Y:S01]  /*0840*/  ULDC UR4, c[0x0][0x150] ;  /* 0x0000540000047ab9 */ /* 0x000fe20000000800 */
[----:B------:R-:W-:-:S03]  /*0850*/  I2FP.F32.U32 R3, R2 ;  /* 0x0000000200037245 */ /* 0x000fc60000201000 */
[----:B------:R-:W-:Y:S01]  /*0860*/  IMAD.X R11, RZ, RZ, ~R4, P0 ;  /* 0x000000ffff0b7224 */ /* 0x000fe200000e0e04 */
[----:B------:R-:W1:Y:S01]  /*0870*/  LDC R10, c[0x0][0x608] ;  /* 0x00018200ff0a7b82 */ /* 0x000e620000000800 */
[----:B------:R-:W-:Y:S02]  /*0880*/  IMAD.MOV.U32 R4, RZ, RZ, R20 ;  /* 0x000000ffff047224 */ /* 0x000fe400078e0014 */
[----:B------:R-:W-:Y:S01]  /*0890*/  FMUL R3, R3, UR4 ;  /* 0x0000000403037c20 */ /* 0x000fe20008400000 */
[-C--:B------:R-:W-:Y:S01]  /*08a0*/  IMAD R6, R11, R14.reuse, RZ ;  /* 0x0000000e0b067224 */ /* 0x080fe200078e02ff */
[----:B------:R-:W-:Y:S01]  /*08b0*/  ULDC UR4, c[0x0][0x154] ;  /* 0x0000550000047ab9 */ /* 0x000fe20000000800 */
[C---:B------:R-:W-:Y:S02]  /*08c0*/  IMAD.WIDE.U32 R4, R9.reuse, R14, R4 ;  /* 0x0000000e09047225 */ /* 0x040fe400078e0004 */
[----:B------:R-:W2:Y:S02]  /*08d0*/  LDC.64 R20, c[0x0][0x640] ;  /* 0x00019000ff147b82 */ /* 0x000ea40000000a00 */
[----:B------:R-:W-:Y:S01]  /*08e0*/  IMAD R9, R9, R15, R6 ;  /* 0x0000000f09097224 */ /* 0x000fe200078e0206 */
[----:B------:R-:W3:Y:S03]  /*08f0*/  F2I.U32.TRUNC.NTZ R3, R3 ;  /* 0x0000000300037305 */ /* 0x000ee6000020f000 */
[----:B------:R-:W-:-:S02]  /*0900*/  IMAD.IADD R5, R5, 0x1, R9 ;  /* 0x0000000105057824 */ /* 0x000fc400078e0209 */
[----:B------:R-:W-:Y:S01]  /*0910*/  IMAD.MOV.U32 R9, RZ, RZ, 0x1 ;  /* 0x00000001ff097424 */ /* 0x000fe200078e00ff */
[----:B------:R-:W4:Y:S02]  /*0920*/  LDC R7, c[0x0][0x144] ;  /* 0x00005100ff077b82 */ /* 0x000f240000000800 */
[----:B0-----:R-:W-:Y:S02]  /*0930*/  SHF.R.U64 R12, R4, R8, R5 ;  /* 0x00000008040c7219 */ /* 0x001fe40000001205 */
[----:B------:R-:W-:-:S04]  /*0940*/  I2FP.F32.U32 R4, R0 ;  /* 0x0000000000047245 */ /* 0x000fc80000201000 */
[----:B------:R-:W0:Y:S01]  /*0950*/  LDC R14, c[0x0][0x658] ;  /* 0x00019600ff0e7b82 */ /* 0x000e220000000800 */
[----:B------:R-:W-:Y:S01]  /*0960*/  FMUL R4, R4, UR4 ;  /* 0x0000000404047c20 */ /* 0x000fe20008400000 */
[----:B---3--:R-:W-:Y:S01]  /*0970*/  IMAD.MOV R6, RZ, RZ, -R3 ;  /* 0x000000ffff067224 */ /* 0x008fe200078e0a03 */
[----:B------:R-:W-:Y:S01]  /*0980*/  SHF.R.U32.HI R3, RZ, R8, R5 ;  /* 0x00000008ff037219 */ /* 0x000fe20000011605 */
[----:B------:R-:W-:Y:S01]  /*0990*/  IMAD.MOV.U32 R5, RZ, RZ, -0x1 ;  /* 0xffffffffff057424 */ /* 0x000fe200078e00ff */
[----:B------:R3:W0:Y:S02]  /*09a0*/  F2I.U32.TRUNC.NTZ R11, R4 ;  /* 0x00000004000b7305 */ /* 0x000624000020f000 */
[-CC-:B-1----:R-:W-:Y:S01]  /*09b0*/  SHF.R.U64 R25, R12, R10.reuse, R3.reuse ;  /* 0x0000000a0c197219 */ /* 0x182fe20000001203 */
[----:B------:R-:W1:Y:S01]  /*09c0*/  LDC R13, c[0x0][0x148] ;  /* 0x00005200ff0d7b82 */ /* 0x000e620000000800 */
[----:B--2---:R-:W-:Y:S02]  /*09d0*/  ISETP.NE.U32.AND P0, PT, R20, RZ, PT ;  /* 0x000000ff1400720c */ /* 0x004fe40003f05070 */
[----:B------:R-:W-:-:S02]  /*09e0*/  SHF.R.U32.HI R3, RZ, R10, R3 ;  /* 0x0000000aff037219 */ /* 0x000fc40000011603 */
[----:B------:R-:W-:-:S03]  /*09f0*/  ISETP.NE.AND.EX P0, PT, R21, RZ, PT, P0 ;  /* 0x000000ff1500720c */ /* 0x000fc60003f05300 */
[----:B------:R-:W2:Y:S01]  /*0a00*/  LDC R17, c[0x0][0x600] ;  /* 0x00018000ff117b82 */ /* 0x000ea20000000800 */
[----:B----4-:R-:W-:-:S07]  /*0a10*/  IMAD R8, R7, R6, R2 ;  /* 0x0000000607087224 */ /* 0x010fce00078e0202 */
[----:B------:R-:W4:Y:S01]  /*0a20*/  LDC R16, c[0x0][0x648] ;  /* 0x00019200ff107b82 */ /* 0x000f220000000800 */
[-C--:B0-----:R-:W-:Y:S02]  /*0a30*/  SHF.L.U32 R2, R5, R14.reuse, RZ ;  /* 0x0000000e05027219 */ /* 0x081fe400000006ff */
[--C-:B------:R-:W-:Y:S02]  /*0a40*/  SHF.R.U64 R24, R25, R14, R3.reuse ;  /* 0x0000000e19187219 */ /* 0x100fe40000001203 */
[----:B------:R-:W-:Y:S02]  /*0a50*/  LOP3.LUT R10, RZ, R2, RZ, 0x33, !PT ;  /* 0x00000002ff0a7212 */ /* 0x000fe400078e33ff */
[-C--:B------:R-:W-:Y:S01]  /*0a60*/  SHF.R.U32.HI R3, RZ, R14.reuse, R3 ;  /* 0x0000000eff037219 */ /* 0x080fe20000011603 */
[----:B------:R-:W0:Y:S01]  /*0a70*/  LDC R23, c[0x0][0x638] ;  /* 0x00018e00ff177b82 */ /* 0x000e220000000800 */
[----:B------:R-:W-:Y:S01]  /*0a80*/  SHF.L.U32 R9, R9, R14, RZ ;  /* 0x0000000e09097219 */ /* 0x000fe200000006ff */
[----:B------:R-:W-:-:S06]  /*0a90*/  IMAD.MOV.U32 R2, RZ, RZ, R24 ;  /* 0x000000ffff027224 */ /* 0x000fcc00078e0018 */
[----:B------:R-:W0:Y:S01]  /*0aa0*/  LDC R22, c[0x0][0x610] ;  /* 0x00018400ff167b82 */ /* 0x000e220000000800 */
[----:B-1-3--:R-:W-:Y:S05]  /*0ab0*/  @!P0 BRA `(.L_x_6) ;  /* 0x0000000000288947 */ /* 0x00afea0003800000 */
[----:B------:R-:W1:Y:S02]  /*0ac0*/  LDC R7, c[0x0][0x64c] ;  /* 0x00019300ff077b82 */ /* 0x000e640000000800 */
[----:B-1----:R-:W-:-:S05]  /*0ad0*/  IADD3 R7, P0, R24, R7, RZ ;  /* 0x0000000718077210 */ /* 0x002fca0007f1e0ff */
        /* <DEDUP_REMOVED lines=8> */
.L_x_6:
[----:B----4-:R-:W-:Y:S01]  /*0b60*/  SHF.R.U64 R2, R2, R16, R3 ;  /* 0x0000001002027219 */ /* 0x010fe20000001203 */
[----:B--2---:R-:W-:Y:S01]  /*0b70*/  VIADD R3, R17, 0xffffffff ;  /* 0xffffffff11037836 */ /* 0x004fe20000000000 */
[----:B------:R-:W-:Y:S01]  /*0b80*/  LOP3.LUT R10, R25, R10, RZ, 0xc0, !PT ;  /* 0x0000000a190a7212 */ /* 0x000fe200078ec0ff */
[----:B------:R-:W-:Y:S01]  /*0b90*/  IMAD.MOV R11, RZ, RZ, -R11 ;  /* 0x000000ffff0b7224 */ /* 0x000fe200078e0a0b */
[----:B------:R-:W-:Y:S01]  /*0ba0*/  R2UR UR42, R26 ;  /* 0x000000001a2a72ca */ /* 0x000fe200000e0000 */
[----:B------:R-:W-:Y:S01]  /*0bb0*/  IMAD.MOV R4, RZ, RZ, -R2 ;  /* 0x000000ffff047224 */ /* 0x000fe200078e0a02 */
[----:B------:R-:W-:Y:S01]  /*0bc0*/  LOP3.LUT R3, R12, R3, RZ, 0xc0, !PT ;  /* 0x000000030c037212 */ /* 0x000fe200078ec0ff */
[----:B------:R-:W-:Y:S02]  /*0bd0*/  @P2 IMAD R8, R13, R11, R0 ;  /* 0x0000000b0d082224 */ /* 0x000fe400078e0200 */
[----:B------:R-:W-:Y:S02]  /*0be0*/  IMAD R9, R9, R2, R10 ;  /* 0x0000000209097224 */ /* 0x000fe400078e020a */
[----:B0-----:R-:W-:-:S02]  /*0bf0*/  IMAD R0, R4, R23, R24 ;  /* 0x0000001704007224 */ /* 0x001fc400078e0218 */
[----:B------:R-:W-:Y:S02]  /*0c00*/  IMAD R8, R9, R22, R8 ;  /* 0x0000001609087224 */ /* 0x000fe400078e0208 */
[----:B------:R-:W-:Y:S02]  /*0c10*/  IMAD R17, R0, R17, R3 ;  /* 0x0000001100117224 */ /* 0x000fe400078e0203 */
[----:B------:R-:W-:-:S03]  /*0c20*/  IMAD.MOV.U32 R4, RZ, RZ, 0x1 ;  /* 0x00000001ff047424 */ /* 0x000fc600078e00ff */
[----:B------:R-:W-:Y:S02]  /*0c30*/  SEL R16, R17, R8, !P2 ;  /* 0x0000000811107207 */ /* 0x000fe40005000000 */
[----:B------:R-:W-:-:S07]  /*0c40*/  SEL R17, R8, R17, !P2 ;  /* 0x0000001108117207 */ /* 0x000fce0005000000 */
.L_x_4:
[----:B------:R-:W-:-:S08]  /*0c50*/  NOP ;  /* 0x0000000000007918 */ /* 0x000fd00000000000 */
[----:B------:R-:W0:Y:S02]  /*0c60*/  USETMAXREG.TRY_ALLOC.CTAPOOL UP0, 0xe8 ;  /* 0x000000e8000079c8 */ /* 0x000e240008000600 */
[----:B0-----:R-:W-:-:S13]  /*0c70*/  PLOP3.LUT P0, PT, PT, PT, UP0, 0x80, 0x0 ;  /* 0x000000000000781c */ /* 0x001fda0003f0f008 */
[----:B------:R-:W-:Y:S05]  /*0c80*/  @!P0 BRA `(.L_x_4) ;  /* 0xfffffffc00f08947 */ /* 0x000fea000383ffff */
[----:B------:R-:W-:Y:S01]  /*0c90*/  ULDC.64 UR4, c[0x0][0x598] ;  /* 0x0001660000047ab9 */ /* 0x000fe20000000a00 */
[----:B------:R-:W-:Y:S01]  /*0ca0*/  ULDC.64 UR36, c[0x0][0x208] ;  /* 0x0000820000247ab9 */ /* 0x000fe20000000a00 */
[----:B------:R-:W-:-:S04]  /*0cb0*/  ISETP.NE.U32.AND P0, PT, RZ, UR4, PT ;  /* 0x00000004ff007c0c */ /* 0x000fc8000bf05070 */
[----:B------:R-:W-:-:S13]  /*0cc0*/  ISETP.NE.AND.EX P0, PT, RZ, UR5, PT, P0 ;  /* 0x00000005ff007c0c */ /* 0x000fda000bf05300 */
[----:B------:R-:W-:Y:S05]  /*0cd0*/  @!P0 BRA `(.L_x_7) ;  /* 0x00000000001c8947 */ /* 0x000fea0003800000 */
[----:B------:R-:W0:Y:S02]  /*0ce0*/  LDC.64 R2, c[0x0][0x598] ;  /* 0x00016600ff027b82 */ /* 0x000e240000000a00 */
[----:B0-----:R-:W2:Y:S02]  /*0cf0*/  LDG.E.64 R2, desc[UR36][R2.64] ;  /* 0x0000002402027981 */ /* 0x001ea4000c1e1b00 */
[----:B--2---:R-:W-:-:S04]  /*0d00*/  ISETP.NE.U32.AND P0, PT, R2, RZ, PT ;  /* 0x000000ff0200720c */ /* 0x004fc80003f05070 */
[----:B------:R-:W-:-:S13]  /*0d10*/  ISETP.NE.AND.EX P0, PT, R3, RZ, PT, P0 ;  /* 0x000000ff0300720c */ /* 0x000fda0003f05300 */
[----:B------:R-:W-:Y:S05]  /*0d20*/  @!P0 BRA `(.L_x_7) ;  /* 0x0000000000088947 */ /* 0x000fea0003800000 */
[----:B------:R0:W5:Y:S01]  /*0d30*/  LD.E R168, desc[UR36][R2.64] ;  /* 0x0000002402a87980 */ /* 0x000162000c101900 */
[----:B------:R-:W-:Y:S05]  /*0d40*/  BRA `(.L_x_8) ;  /* 0x0000000000247947 */ /* 0x000fea0003800000 */
.L_x_7:
[----:B------:R-:W-:Y:S02]  /*0d50*/  ULDC.64 UR4, c[0x0][0x588] ;  /* 0x0001620000047ab9 */ /* 0x000fe40000000a00 */
[----:B------:R-:W-:-:S04]  /*0d60*/  ISETP.NE.U32.AND P0, PT, RZ, UR4, PT ;  /* 0x00000004ff007c0c */ /* 0x000fc8000bf05070 */
[----:B------:R-:W-:-:S13]  /*0d70*/  ISETP.NE.AND.EX P0, PT, RZ, UR5, PT, P0 ;  /* 0x00000005ff007c0c */ /* 0x000fda000bf05300 */
[----:B------:R-:W-:Y:S05]  /*0d80*/  @!P0 BRA `(.L_x_9) ;  /* 0x00000000000c8947 */ /* 0x000fea0003800000 */
[----:B------:R-:W0:Y:S02]  /*0d90*/  LDC.64 R168, c[0x0][0x588] ;  /* 0x00016200ffa87b82 */ /* 0x000e240000000a00 */
[----:B0-----:R1:W5:Y:S01]  /*0da0*/  LDG.E R168, desc[UR36][R168.64] ;  /* 0x00000024a8a87981 */ /* 0x001362000c1e1900 */
[----:B------:R-:W-:Y:S05]  /*0db0*/  BRA `(.L_x_8) ;  /* 0x0000000000087947 */ /* 0x000fea0003800000 */
.L_x_9:
[----:B------:R-:W-:Y:S02]  /*0dc0*/  ULDC UR4, c[0x0][0x580] ;  /* 0x0001600000047ab9 */ /* 0x000fe40000000800 */
[----:B------:R-:W-:-:S07]  /*0dd0*/  IMAD.U32 R168, RZ, RZ, UR4 ;  /* 0x00000004ffa87e24 */ /* 0x000fce000f8e00ff */
.L_x_8:
[----:B------:R-:W-:Y:S02]  /*0de0*/  ULDC.64 UR4, c[0x0][0x5a0] ;  /* 0x0001680000047ab9 */ /* 0x000fe40000000a00 */
[----:B------:R-:W-:-:S04]  /*0df0*/  ISETP.NE.U32.AND P0, PT, RZ, UR4, PT ;  /* 0x00000004ff007c0c */ /* 0x000fc8000bf05070 */
[----:B------:R-:W-:-:S13]  /*0e00*/  ISETP.NE.AND.EX P0, PT, RZ, UR5, PT, P0 ;  /* 0x00000005ff007c0c */ /* 0x000fda000bf05300 */
[----:B------:R-:W-:Y:S05]  /*0e10*/  @!P0 BRA `(.L_x_10) ;  /* 0x00000000001c8947 */ /* 0x000fea0003800000 */
[----:B0-----:R-:W0:Y:S02]  /*0e20*/  LDC.64 R2, c[0x0][0x5a0] ;  /* 0x00016800ff027b82 */ /* 0x001e240000000a00 */
[----:B0-----:R-:W2:Y:S02]  /*0e30*/  LDG.E.64 R2, desc[UR36][R2.64] ;  /* 0x0000002402027981 */ /* 0x001ea4000c1e1b00 */
[----:B--2---:R-:W-:-:S04]  /*0e40*/  ISETP.NE.U32.AND P0, PT, R2, RZ, PT ;  /* 0x000000ff0200720c */ /* 0x004fc80003f05070 */
[----:B------:R-:W-:-:S13]  /*0e50*/  ISETP.NE.AND.EX P0, PT, R3, RZ, PT, P0 ;  /* 0x000000ff0300720c */ /* 0x000fda0003f05300 */
[----:B------:R-:W-:Y:S05]  /*0e60*/  @!P0 BRA `(.L_x_10) ;  /* 0x0000000000088947 */ /* 0x000fea0003800000 */
[----:B------:R0:W5:Y:S01]  /*0e70*/  LD.E R22, desc[UR36][R2.64] ;  /* 0x0000002402167980 */ /* 0x000162000c101900 */
[----:B------:R-:W-:Y:S05]  /*0e80*/  BRA `(.L_x_11) ;  /* 0x0000000000247947 */ /* 0x000fea0003800000 */
.L_x_10:
[----:B------:R-:W-:Y:S02]  /*0e90*/  ULDC.64 UR4, c[0x0][0x590] ;  /* 0x0001640000047ab9 */ /* 0x000fe40000000a00 */
[----:B------:R-:W-:-:S04]  /*0ea0*/  ISETP.NE.U32.AND P0, PT, RZ, UR4, PT ;  /* 0x00000004ff007c0c */ /* 0x000fc8000bf05070 */
[----:B------:R-:W-:-:S13]  /*0eb0*/  ISETP.NE.AND.EX P0, PT, RZ, UR5, PT, P0 ;  /* 0x00000005ff007c0c */ /* 0x000fda000bf05300 */
[----:B------:R-:W-:Y:S05]  /*0ec0*/  @!P0 BRA `(.L_x_12) ;  /* 0x00000000000c8947 */ /* 0x000fea0003800000 */
[----:B------:R-:W2:Y:S02]  /*0ed0*/  LDC.64 R22, c[0x0][0x590] ;  /* 0x00016400ff167b82 */ /* 0x000ea40000000a00 */
[----:B--2---:R2:W5:Y:S01]  /*0ee0*/  LDG.E R22, desc[UR36][R22.64] ;  /* 0x0000002416167981 */ /* 0x004562000c1e1900 */
[----:B------:R-:W-:Y:S05]  /*0ef0*/  BRA `(.L_x_11) ;  /* 0x0000000000087947 */ /* 0x000fea0003800000 */
.L_x_12:
[----:B------:R-:W-:Y:S02]  /*0f00*/  ULDC UR4, c[0x0][0x584] ;  /* 0x0001610000047ab9 */ /* 0x000fe40000000800 */
[----:B------:R-:W-:-:S07]  /*0f10*/  IMAD.U32 R22, RZ, RZ, UR4 ;  /* 0x00000004ff167e24 */ /* 0x000fce000f8e00ff */
.L_x_11:
[----:B------:R-:W-:-:S13]  /*0f20*/  LOP3.LUT P0, RZ, R4, 0xff, RZ, 0xc0, !PT ;  /* 0x000000ff04ff7812 */ /* 0x000fda000780c0ff */
[----:B------:R-:W-:Y:S05]  /*0f30*/  @!P0 EXIT ;  /* 0x000000000000894d */ /* 0x000fea0003800000 */
[----:B------:R-:W-:Y:S01]  /*0f40*/  ULDC UR4, c[0x0][0x28c] ;  /* 0x0000a30000047ab9 */ /* 0x000fe20000000800 */
[----:B------:R-:W-:Y:S02]  /*0f50*/  ULOP3.LUT UR43, UR40, 0x1, URZ, 0xfc, !UPT ;  /* 0x00000001282b7892 */ /* 0x000fe4000f8efc3f */
[----:B------:R-:W-:Y:S01]  /*0f60*/  UIADD3 UR4, UR4, 0x1f, URZ ;  /* 0x0000001f04047890 */ /* 0x000fe2000fffe03f */
[----:B------:R-:W-:Y:S01]  /*0f70*/  UMOV UR38, URZ ;  /* 0x0000003f00267c82 */ /* 0x000fe20008000000 */
[----:B------:R-:W-:Y:S02]  /*0f80*/  UMOV UR39, URZ ;  /* 0x0000003f00277c82 */ /* 0x000fe40008000000 */
[----:B------:R-:W-:-:S04]  /*0f90*/  USHF.R.S32.HI UR5, URZ, 0x1f, UR4 ;  /* 0x0000001f3f057899 */ /* 0x000fc80008011404 */
[----:B------:R-:W-:-:S04]  /*0fa0*/  ULEA.HI UR5, UR5, UR4, URZ, 0x5 ;  /* 0x0000000405057291 */ /* 0x000fc8000f8f283f */
[----:B------:R-:W-:-:S12]  /*0fb0*/  USHF.R.S32.HI UR41, URZ, 0x5, UR5 ;  /* 0x000000053f297899 */ /* 0x000fd80008011405 */
.L_x_297:
[----:B0-----:R-:W0:Y:S01]  /*0fc0*/  S2R R3, SR_CgaCtaId ;  /* 0x0000000000037919 */ /* 0x001e220000008800 */
[----:B------:R-:W-:Y:S01]  /*0fd0*/  MOV R0, 0x400 ;  /* 0x0000040000007802 */ /* 0x000fe20000000f00 */
[----:B--23--:R2:W3:Y:S03]  /*0fe0*/  SHFL.IDX PT, R23, R19, RZ, 0x1f ;  /* 0x00001fff13177589 */ /* 0x00c4e600000e0000 */
[----:B0-----:R-:W-:-:S05]  /*0ff0*/  LEA R30, R3, R0, 0x18 ;  /* 0x00000000031e7211 */ /* 0x001fca00078ec0ff */
[----:B------:R-:W-:-:S05]  /*1000*/  VIADD R0, R30, 0x200 ;  /* 0x000002001e007836 */ /* 0x000fca0000000000 */
[----:B------:R-:W-:-:S13]  /*1010*/  LOP3.LUT P0, RZ, R0, 0x9f, RZ, 0xc0, !PT ;  /* 0x0000009f00ff7812 */ /* 0x000fda000780c0ff */
[----:B-12345:R-:W-:Y:S05]  /*1020*/  @!P0 BRA `(.L_x_13) ;  /* 0x0000000000408947 */ /* 0x03efea0003800000 */
[----:B------:R-:W-:Y:S01]  /*1030*/  MOV R0, 0x0 ;  /* 0x0000000000007802 */ /* 0x000fe20000000f00 */
[----:B------:R-:W-:Y:S01]  /*1040*/  ULDC.64 UR4, c[0x4][0x78] ;  /* 0x01001e0000047ab9 */ /* 0x000fe20000000a00 */
[----:B------:R-:W-:Y:S01]  /*1050*/  ULDC.64 UR6, c[0x4][0x8] ;  /* 0x0100020000067ab9 */ /* 0x000fe20000000a00 */
[----:B------:R-:W-:Y:S01]  /*1060*/  IMAD.U32 R4, RZ, RZ, UR4 ;  /* 0x00000004ff047e24 */ /* 0x000fe2000f8e00ff */
[----:B------:R0:W2:Y:S01]  /*1070*/  LDC.64 R2, c[0x4][R0] ;  /* 0x0100000000027b82 */ /* 0x0000a20000000a00 */
[----:B------:R-:W-:Y:S01]  /*1080*/  IMAD.U32 R5, RZ, RZ, UR5 ;  /* 0x00000005ff057e24 */ /* 0x000fe2000f8e00ff */
[----:B------:R-:W-:Y:S01]  /*1090*/  ULDC.64 UR4, c[0x4][0x80] ;  /* 0x0100200000047ab9 */ /* 0x000fe20000000a00 */
[----:B------:R-:W-:Y:S02]  /*10a0*/  IMAD.U32 R10, RZ, RZ, UR6 ;  /* 0x00000006ff0a7e24 */ /* 0x000fe4000f8e00ff */
[----:B------:R-:W-:Y:S02]  /*10b0*/  IMAD.U32 R6, RZ, RZ, UR4 ;  /* 0x00000004ff067e24 */ /* 0x000fe4000f8e00ff */
[----:B------:R-:W-:-:S02]  /*10c0*/  IMAD.U32 R7, RZ, RZ, UR5 ;  /* 0x00000005ff077e24 */ /* 0x000fc4000f8e00ff */
[----:B------:R-:W-:Y:S02]  /*10d0*/  IMAD.U32 R11, RZ, RZ, UR7 ;  /* 0x00000007ff0b7e24 */ /* 0x000fe4000f8e00ff */
[----:B------:R-:W-:Y:S02]  /*10e0*/  IMAD.MOV.U32 R8, RZ, RZ, 0x70 ;  /* 0x00000070ff087424 */ /* 0x000fe400078e00ff */
[----:B------:R-:W-:Y:S02]  /*10f0*/  IMAD.MOV.U32 R12, RZ, RZ, 0x1 ;  /* 0x00000001ff0c7424 */ /* 0x000fe400078e00ff */
[----:B0-----:R-:W-:-:S07]  /*1100*/  IMAD.MOV.U32 R13, RZ, RZ, RZ ;  /* 0x000000ffff0d7224 */ /* 0x001fce00078e00ff */
[----:B------:R-:W-:-:S07]  /*1110*/  LEPC R20, `(.L_x_13) ;  /* 0x000000001014794e */ /* 0x000fce0000000000 */
[----:B-12--5:R-:W-:Y:S05]  /*1120*/  CALL.ABS.NOINC R2 ;  /* 0x0000000002007343 */ /* 0x026fea0003c00000 */
.L_x_13:
[----:B------:R-:W-:-:S05]  /*1130*/  VIADD R28, R30, 0x20200 ;  /* 0x000202001e1c7836 */ /* 0x000fca0000000000 */
[----:B------:R-:W-:-:S13]  /*1140*/  LOP3.LUT P0, RZ, R28, 0x9f, RZ, 0xc0, !PT ;  /* 0x0000009f1cff7812 */ /* 0x000fda000780c0ff */
[----:B------:R-:W-:Y:S05]  /*1150*/  @!P0 BRA `(.L_x_14) ;  /* 0x00000000007c8947 */ /* 0x000fea0003800000 */
        /* <DEDUP_REMOVED lines=16> */
.L_x_15:
[----:B------:R-:W0:Y:S01]  /*1260*/  LDC.64 R2, c[0x4][R2] ;  /* 0x0100000002027b82 */ /* 0x000e220000000a00 */
[----:B------:R-:W-:Y:S01]  /*1270*/  ULDC.64 UR4, c[0x4][0x78] ;  /* 0x01001e0000047ab9 */ /* 0x000fe20000000a00 */
[----:B------:R-:W-:Y:S01]  /*1280*/  ULDC.64 UR6, c[0x4][0x80] ;  /* 0x0100200000067ab9 */ /* 0x000fe20000000a00 */
[----:B------:R-:W-:Y:S02]  /*1290*/  IMAD.U32 R4, RZ, RZ, UR4 ;  /* 0x00000004ff047e24 */ /* 0x000fe4000f8e00ff */
        /* <DEDUP_REMOVED lines=8> */
[----:B------:R-:W-:-:S07]  /*1320*/  IMAD.MOV.U32 R13, RZ, RZ, RZ ;  /* 0x000000ffff0d7224 */ /* 0x000fce00078e00ff */
[----:B------:R-:W-:-:S07]  /*1330*/  LEPC R20, `(.L_x_14) ;  /* 0x000000001014794e */ /* 0x000fce0000000000 */
[----:B0-----:R-:W-:Y:S05]  /*1340*/  CALL.ABS.NOINC R2 ;  /* 0x0000000002007343 */ /* 0x001fea0003c00000 */
.L_x_14:
[----:B------:R-:W0:Y:S01]  /*1350*/  S2R R2, SR_TID.X ;  /* 0x0000000000027919 */ /* 0x000e220000002100 */
[----:B------:R-:W-:Y:S01]  /*1360*/  IMAD.U32 R0, RZ, RZ, UR43 ;  /* 0x0000002bff007e24 */ /* 0x000fe2000f8e00ff */
[----:B------:R-:W-:-:S04]  /*1370*/  UMOV UR4, 0xffffffff ;  /* 0xffffffff00047882 */ /* 0x000fc80000000000 */
[----:B------:R-:W-:Y:S02]  /*1380*/  ISETP.NE.AND P0, PT, R0, 0x3, PT ;  /* 0x000000030000780c */ /* 0x000fe40003f05270 */
[----:B0-----:R-:W-:-:S04]  /*1390*/  LOP3.LUT R13, R2, 0x80, RZ, 0xc0, !PT ;  /* 0x00000080020d7812 */ /* 0x001fc800078ec0ff */
[----:B------:R-:W-:Y:S01]  /*13a0*/  SHF.R.U32.HI R13, RZ, 0x7, R13 ;  /* 0x00000007ff0d7819 */ /* 0x000fe2000001160d */
[----:B------:R-:W-:Y:S06]  /*13b0*/  BRA.DIV UR4, `(.L_x_16) ;  /* 0x000000e2045c7947 */ /* 0x000fec000b800000 */
.L_x_325:
[----:B------:R-:W-:Y:S05]  /*13c0*/  @!P0 BRA `(.L_x_17) ;  /* 0x0000000000048947 */ /* 0x000fea0003800000 */
[----:B------:R-:W-:Y:S01]  /*13d0*/  BPT.TRAP 0x1 ;  /* 0x000000040000795c */ /* 0x000fe20000300000 */
.L_x_17:
[----:B------:R-:W-:Y:S02]  /*13e0*/  IMAD.U32 R0, RZ, RZ, UR38 ;  /* 0x00000026ff007e24 */ /* 0x000fe4000f8e00ff */
[----:B------:R-:W-:-:S03]  /*13f0*/  IMAD.U32 R3, RZ, RZ, UR39 ;  /* 0x00000027ff037e24 */ /* 0x000fc6000f8e00ff */
[----:B------:R-:W-:Y:S01]  /*1400*/  SHF.L.U32 R0, R0, 0x1f, RZ ;  /* 0x0000001f00007819 */ /* 0x000fe200000006ff */
[----:B------:R-:W-:-:S04]  /*1410*/  IMAD R3, R3, 0x8, R30 ;  /* 0x0000000803037824 */ /* 0x000fc800078e021e */
[----:B------:R0:W2:Y:S01]  /*1420*/  SYNCS.PHASECHK.TRANS64.TRYWAIT P1, [R3+URZ], R0 ;  /* 0x00000000030075a7 */ /* 0x0000a2000802017f */
[----:B------:R-:W-:Y:S05]  /*1430*/  @!P0 BRA `(.L_x_18) ;  /* 0x0000000000048947 */ /* 0x000fea0003800000 */
[----:B------:R-:W-:Y:S01]  /*1440*/  BPT.TRAP 0x1 ;  /* 0x000000040000795c */ /* 0x000fe20000300000 */
.L_x_18:
[----:B--2---:R-:W-:Y:S05]  /*1450*/  @P1 BRA `(.L_x_19) ;  /* 0x0000000000081947 */ /* 0x004fea0003800000 */
[----:B------:R-:W2:Y:S02]  /*1460*/  SYNCS.PHASECHK.TRANS64.TRYWAIT P1, [R3+URZ], R0 ;  /* 0x00000000030075a7 */ /* 0x000ea4000802017f */
[----:B--2---:R-:W-:Y:S05]  /*1470*/  @!P1 BRA `(.L_x_20) ;  /* 0x000000e000489947 */ /* 0x004fea0003800000 */
.L_x_19:
[----:B------:R-:W-:-:S04]  /*1480*/  UIADD3 UR4, UR39, 0x1, URZ ;  /* 0x0000000127047890 */ /* 0x000fc8000fffe03f */
[----:B------:R-:W-:Y:S02]  /*1490*/  UISETP.NE.AND UP0, UPT, UR4, 0x4, UPT ;  /* 0x000000040400788c */ /* 0x000fe4000bf05270 */
[----:B------:R-:W-:Y:S02]  /*14a0*/  IMAD.U32 R179, RZ, RZ, UR4 ;  /* 0x00000004ffb37e24 */ /* 0x000fe4000f8e00ff */
[----:B------:R-:W-:Y:S02]  /*14b0*/  USEL UR4, URZ, 0x1, UP0 ;  /* 0x000000013f047887 */ /* 0x000fe40008000000 */
[----:B------:R-:W-:Y:S02]  /*14c0*/  PLOP3.LUT P1, PT, PT, PT, UP0, 0x80, 0x0 ;  /* 0x000000000000781c */ /* 0x000fe40003f2f008 */
[----:B------:R-:W-:Y:S02]  /*14d0*/  ULOP3.LUT UR4, UR38, UR4, URZ, 0x3c, !UPT ;  /* 0x0000000426047292 */ /* 0x000fe4000f8e3c3f */
[----:B------:R-:W-:-:S04]  /*14e0*/  SEL R179, R179, RZ, P1 ;  /* 0x000000ffb3b37207 */ /* 0x000fc80000800000 */
[----:B------:R-:W-:Y:S01]  /*14f0*/  IMAD.U32 R180, RZ, RZ, UR4 ;  /* 0x00000004ffb47e24 */ /* 0x000fe2000f8e00ff */
[----:B------:R-:W-:Y:S06]  /*1500*/  @!P0 BRA `(.L_x_21) ;  /* 0x0000000000048947 */ /* 0x000fec0003800000 */
[----:B------:R-:W-:Y:S01]  /*1510*/  BPT.TRAP 0x1 ;  /* 0x000000040000795c */ /* 0x000fe20000300000 */
.L_x_21:
[----:B------:R-:W3:Y:S01]  /*1520*/  S2R R9, SR_TID.X ;  /* 0x0000000000097919 */ /* 0x000ee20000002100 */
[----:B0-2---:R-:W-:Y:S01]  /*1530*/  SHF.R.S32.HI R0, RZ, 0x1f, R23 ;  /* 0x0000001fff007819 */ /* 0x005fe20000011417 */
[----:B------:R-:W-:Y:S01]  /*1540*/  IMAD.MOV.U32 R5, RZ, RZ, -0x650a62f0 ;  /* 0x9af59d10ff057424 */ /* 0x000fe200078e00ff */
[----:B------:R-:W-:Y:S01]  /*1550*/  USHF.L.U32 UR5, UR39, 0xc, URZ ;  /* 0x0000000c27057899 */ /* 0x000fe2000800063f */
[----:B------:R-:W-:Y:S01]  /*1560*/  IMAD.MOV.U32 R7, RZ, RZ, 0x8d10d10 ;  /* 0x08d10d10ff077424 */ /* 0x000fe200078e00ff */
[CC--:B------:R-:W-:Y:S01]  /*1570*/  LEA.HI R2, R0.reuse, R23.reuse, RZ, 0x2 ;  /* 0x0000001700027211 */ /* 0x0c0fe200078f10ff */
[----:B------:R-:W-:Y:S01]  /*1580*/  USHF.L.U32 UR4, UR39, 0xd, URZ ;  /* 0x0000000d27047899 */ /* 0x000fe2000800063f */
[----:B------:R-:W-:Y:S01]  /*1590*/  LEA.HI R0, R0, R23, RZ, 0x3 ;  /* 0x0000001700007211 */ /* 0x000fe200078f18ff */
[----:B------:R-:W-:Y:S01]  /*15a0*/  IMAD.MOV.U32 R170, RZ, RZ, 0x90 ;  /* 0x00000090ffaa7424 */ /* 0x000fe200078e00ff */
[----:B------:R-:W-:Y:S01]  /*15b0*/  LOP3.LUT R2, R2, 0xfffffffc, RZ, 0xc0, !PT ;  /* 0xfffffffc02027812 */ /* 0x000fe200078ec0ff */
[----:B-1----:R-:W-:Y:S01]  /*15c0*/  IMAD.MOV.U32 R169, RZ, RZ, 0x10 ;  /* 0x00000010ffa97424 */ /* 0x002fe200078e00ff */
[----:B------:R-:W-:-:S03]  /*15d0*/  SHF.L.U32 R181, R180, 0x1f, RZ ;  /* 0x0000001fb4b57819 */ /* 0x000fc600000006ff */
[----:B------:R-:W-:-:S04]  /*15e0*/  IMAD.IADD R2, R23, 0x1, -R2 ;  /* 0x0000000117027824 */ /* 0x000fc800078e0a02 */
[----:B------:R-:W-:-:S05]  /*15f0*/  IMAD R2, R2, 0xc, RZ ;  /* 0x0000000c02027824 */ /* 0x000fca00078e02ff */
[----:B------:R-:W-:-:S04]  /*1600*/  SHF.R.U64 R6, R7, R2, 0xb08b ;  /* 0x0000b08b07067419 */ /* 0x000fc80000001202 */
[----:B------:R-:W-:Y:S01]  /*1610*/  LOP3.LUT R6, R6, 0xfff, RZ, 0xc0, !PT ;  /* 0x00000fff06067812 */ /* 0x000fe200078ec0ff */
[C---:B---3--:R-:W-:Y:S01]  /*1620*/  IMAD.SHL.U32 R4, R9.reuse, 0x2, RZ ;  /* 0x0000000209047824 */ /* 0x048fe200078e00ff */
[C---:B------:R-:W-:Y:S01]  /*1630*/  LOP3.LUT R3, R9.reuse, 0x10, RZ, 0xc0, !PT ;  /* 0x0000001009037812 */ /* 0x040fe200078ec0ff */
[----:B------:R-:W-:Y:S01]  /*1640*/  IMAD.SHL.U32 R173, R9, 0x10, RZ ;  /* 0x0000001009ad7824 */ /* 0x000fe200078e00ff */
[----:B------:R-:W-:Y:S02]  /*1650*/  SHF.R.U32.HI R178, RZ, 0x2, R9 ;  /* 0x00000002ffb27819 */ /* 0x000fe40000011609 */
[----:B------:R-:W-:Y:S02]  /*1660*/  LOP3.LUT R4, R4, 0x20, RZ, 0xc0, !PT ;  /* 0x0000002004047812 */ /* 0x000fe400078ec0ff */
[----:B------:R-:W-:Y:S02]  /*1670*/  LOP3.LUT R177, R178, 0x3, RZ, 0xc0, !PT ;  /* 0x00000003b2b17812 */ /* 0x000fe400078ec0ff */
[----:B------:R-:W-:-:S02]  /*1680*/  LEA.HI R10, R3, R4, RZ, 0x1e ;  /* 0x00000004030a7211 */ /* 0x000fc400078ff0ff */
[----:B------:R-:W-:Y:S01]  /*1690*/  SHF.R.S32.HI R3, RZ, 0x3, R0 ;  /* 0x00000003ff037819 */ /* 0x000fe20000011400 */
[----:B------:R-:W-:Y:S01]  /*16a0*/  IMAD.SHL.U32 R175, R177, 0x8, RZ ;  /* 0x00000008b1af7824 */ /* 0x000fe200078e00ff */
[----:B------:R-:W-:Y:S01]  /*16b0*/  SHF.R.U64 R4, R5, R2, 0xdd3f ;  /* 0x0000dd3f05047419 */ /* 0x000fe20000001202 */
[----:B------:R-:W-:Y:S01]  /*16c0*/  IMAD R0, R179, 0x8, R30 ;  /* 0x00000008b3007824 */ /* 0x000fe200078e021e */
[----:B------:R-:W-:Y:S01]  /*16d0*/  LOP3.LUT R2, R9, 0x3, RZ, 0xc0, !PT ;  /* 0x0000000309027812 */ /* 0x000fe200078ec0ff */
[----:B------:R-:W-:Y:S01]  /*16e0*/  IMAD R3, R3, 0x3, RZ ;  /* 0x0000000303037824 */ /* 0x000fe200078e02ff */
[----:B------:R-:W-:Y:S01]  /*16f0*/  LOP3.LUT R4, R4, 0xfff, RZ, 0xc0, !PT ;  /* 0x00000fff04047812 */ /* 0x000fe200078ec0ff */
[----:B------:R0:W1:Y:S01]  /*1700*/  SYNCS.PHASECHK.TRANS64.TRYWAIT P1, [R0+URZ], R181 ;  /* 0x000000b5000075a7 */ /* 0x000062000802017f */
[----:B------:R-:W-:Y:S01]  /*1710*/  LOP3.LUT R175, R175, 0x18, R2, 0xe2, !PT ;  /* 0x00000018afaf7812 */ /* 0x000fe200078ee202 */
[----:B------:R-:W-:Y:S01]  /*1720*/  IMAD.SHL.U32 R2, R2, 0x8, RZ ;  /* 0x0000000802027824 */ /* 0x000fe200078e00ff */
[----:B------:R-:W-:-:S02]  /*1730*/  SHF.R.U32.HI R4, RZ, R3, R4 ;  /* 0x00000003ff047219 */ /* 0x000fc40000011604 */
[----:B------:R-:W-:Y:S02]  /*1740*/  SHF.R.U32.HI R6, RZ, R3, R6 ;  /* 0x00000003ff067219 */ /* 0x000fe40000011606 */
[C---:B------:R-:W-:Y:S01]  /*1750*/  LOP3.LUT R5, R4.reuse, 0x7, RZ, 0xc0, !PT ;  /* 0x0000000704057812 */ /* 0x040fe200078ec0ff */
[----:B------:R-:W-:Y:S01]  /*1760*/  IMAD.SHL.U32 R4, R4, 0x100, RZ ;  /* 0x0000010004047824 */ /* 0x000fe200078e00ff */
[C---:B------:R-:W-:Y:S01]  /*1770*/  LOP3.LUT R8, R6.reuse, 0x7, RZ, 0xc0, !PT ;  /* 0x0000000706087812 */ /* 0x040fe200078ec0ff */
[----:B------:R-:W-:Y:S01]  /*1780*/  IMAD.SHL.U32 R6, R6, 0x40, RZ ;  /* 0x0000004006067824 */ /* 0x000fe200078e00ff */
[----:B------:R-:W-:Y:S02]  /*1790*/  LOP3.LUT R3, R2, 0x18, R177, 0xe2, !PT ;  /* 0x0000001802037812 */ /* 0x000fe400078ee2b1 */
[----:B------:R-:W-:Y:S02]  /*17a0*/  ISETP.NE.AND P2, PT, R5, R8, PT ;  /* 0x000000080500720c */ /* 0x000fe40003f45270 */
[----:B------:R-:W-:-:S02]  /*17b0*/  LOP3.LUT R4, R4, 0x700, RZ, 0xc0, !PT ;  /* 0x0000070004047812 */ /* 0x000fc400078ec0ff */
[----:B------:R-:W-:Y:S02]  /*17c0*/  LOP3.LUT R7, R6, 0x1c0, RZ, 0xc0, !PT ;  /* 0x000001c006077812 */ /* 0x000fe400078ec0ff */
[----:B------:R-:W-:Y:S02]  /*17d0*/  LOP3.LUT R176, R178, 0x4, RZ, 0xc0, !PT ;  /* 0x00000004b2b07812 */ /* 0x000fe400078ec0ff */
[----:B------:R-:W-:Y:S01]  /*17e0*/  LOP3.LUT R175, R175, R10, RZ, 0xfc, !PT ;  /* 0x0000000aafaf7212 */ /* 0x000fe200078efcff */
[----:B------:R-:W-:Y:S01]  /*17f0*/  IMAD.IADD R174, R4, 0x1, R7 ;  /* 0x0000000104ae7824 */ /* 0x000fe200078e0207 */
[----:B------:R-:W-:Y:S01]  /*1800*/  LOP3.LUT R173, R173, 0xe00, RZ, 0xc0, !PT ;  /* 0x00000e00adad7812 */ /* 0x000fe200078ec0ff */
[----:B------:R-:W-:Y:S01]  /*1810*/  VIADD R7, R5, 0x1 ;  /* 0x0000000105077836 */ /* 0x000fe20000000000 */
[----:B------:R-:W-:Y:S01]  /*1820*/  LOP3.LUT R172, R3, R176, RZ, 0xfc, !PT ;  /* 0x000000b003ac7212 */ /* 0x000fe200078efcff */
[----:B------:R-:W-:Y:S01]  /*1830*/  @!P2 VIADD R5, R8, 0x1 ;  /* 0x000000010805a836 */ /* 0x000fe20000000000 */
[----:B------:R-:W-:-:S02]  /*1840*/  LOP3.LUT R3, R175, UR5, RZ, 0xfc, !PT ;  /* 0x00000005af037c12 */ /* 0x000fc4000f8efcff */
[----:B------:R-:W-:Y:S01]  /*1850*/  SEL R2, R7, R8, !P2 ;  /* 0x0000000807027207 */ /* 0x000fe20005000000 */
[----:B------:R-:W-:Y:S01]  /*1860*/  IMAD.U32 R7, RZ, RZ, UR41 ;  /* 0x00000029ff077e24 */ /* 0x000fe2000f8e00ff */
[----:B------:R-:W-:Y:S01]  /*1870*/  LOP3.LUT R171, R172, R173, RZ, 0xfc, !PT ;  /* 0x000000adacab7212 */ /* 0x000fe200078efcff */
[----:B------:R-:W-:Y:S01]  /*1880*/  IMAD.IADD R13, R3, 0x1, R174 ;  /* 0x00000001030d7824 */ /* 0x000fe200078e02ae */
[----:B------:R-:W-:Y:S01]  /*1890*/  LOP3.LUT P2, RZ, R178, 0x4, RZ, 0xc0, !PT ;  /* 0x00000004b2ff7812 */ /* 0x000fe2000784c0ff */
[----:B------:R-:W-:Y:S01]  /*18a0*/  IMAD R2, R2, 0x4, R5 ;  /* 0x0000000402027824 */ /* 0x000fe200078e0205 */
[----:B------:R-:W-:Y:S01]  /*18b0*/  LOP3.LUT R183, R171, UR4, RZ, 0xfc, !PT ;  /* 0x00000004abb77c12 */ /* 0x000fe2000f8efcff */
[----:B------:R-:W-:Y:S01]  /*18c0*/  UMOV UR4, 0xffffffff ;  /* 0xffffffff00047882 */ /* 0x000fe20000000000 */
[----:B------:R-:W-:Y:S01]  /*18d0*/  LOP3.LUT P3, RZ, R9, 0x10, RZ, 0xc0, !PT ;  /* 0x0000001009ff7812 */ /* 0x000fe2000786c0ff */
[----:B------:R-:W-:Y:S01]  /*18e0*/  IMAD.SHL.U32 R20, R2, 0x40, RZ ;  /* 0x0000004002147824 */ /* 0x000fe200078e00ff */
[----:B------:R-:W-:Y:S01]  /*18f0*/  SEL R170, R170, 0x70, !P2 ;  /* 0x00000070aaaa7807 */ /* 0x000fe20005000000 */
[----:B------:R-:W-:Y:S01]  /*1900*/  IMAD R183, R183, 0x4, R30 ;  /* 0x00000004b7b77824 */ /* 0x000fe200078e021e */
[----:B------:R-:W-:Y:S01]  /*1910*/  SEL R169, R169, 0xfffffff0, !P3 ;  /* 0xfffffff0a9a97807 */ /* 0x000fe20005800000 */
[----:B------:R-:W-:Y:S01]  /*1920*/  IMAD.IADD R3, R3, 0x1, R20 ;  /* 0x0000000103037824 */ /* 0x000fe200078e0214 */
[----:B------:R-:W-:Y:S01]  /*1930*/  ISETP.NE.AND P2, PT, R7, 0x1, PT ;  /* 0x000000010700780c */ /* 0x000fe20003f45270 */
[--C-:B------:R-:W-:Y:S01]  /*1940*/  IMAD R2, R13, 0x4, R28.reuse ;  /* 0x000000040d027824 */ /* 0x100fe200078e021c */
[----:B------:R2:W3:Y:S01]  /*1950*/  LDS R24, [R183+0x200] ;  /* 0x00020000b7187984 */ /* 0x0004e20000000800 */
[----:B0-----:R-:W-:Y:S01]  /*1960*/  IMAD R0, R3, 0x4, R28 ;  /* 0x0000000403007824 */ /* 0x001fe200078e021c */
[----:B------:R-:W-:Y:S01]  /*1970*/  LOP3.LUT R7, R172, UR5, RZ, 0xfc, !PT ;  /* 0x00000005ac077c12 */ /* 0x000fe2000f8efcff */
[----:B------:R-:W-:Y:S01]  /*1980*/  IMAD.IADD R182, R183, 0x1, R170 ;  /* 0x00000001b7b67824 */ /* 0x000fe200078e02aa */
[----:B------:R2:W0:Y:S01]  /*1990*/  LDS R25, [R183+0x600] ;  /* 0x00060000b7197984 */ /* 0x0004220000000800 */
[----:B------:R-:W-:-:S02]  /*19a0*/  IMAD R13, R13, 0x4, R30 ;  /* 0x000000040d0d7824 */ /* 0x000fc400078e021e */
[----:B------:R-:W-:Y:S01]  /*19b0*/  IMAD.IADD R2, R2, 0x1, R169 ;  /* 0x0000000102027824 */ /* 0x000fe200078e02a9 */
[----:B------:R2:W4:Y:S01]  /*19c0*/  LDS R152, [R183+0x4200] ;  /* 0x00420000b7987984 */ /* 0x0005220000000800 */
[----:B------:R-:W-:Y:S02]  /*19d0*/  IMAD R14, R3, 0x4, R30 ;  /* 0x00000004030e7824 */ /* 0x000fe400078e021e */
[----:B------:R-:W-:Y:S01]  /*19e0*/  IMAD.IADD R5, R169, 0x1, R0 ;  /* 0x00000001a9057824 */ /* 0x000fe200078e0200 */
[----:B------:R2:W0:Y:S04]  /*19f0*/  LDS R153, [R183+0x4600] ;  /* 0x00460000b7997984 */ /* 0x0004280000000800 */
[----:B------:R2:W0:Y:S04]  /*1a00*/  LDS R26, [R182+0x200] ;  /* 0x00020000b61a7984 */ /* 0x0004280000000800 */
[----:B------:R2:W0:Y:S04]  /*1a10*/  LDS R27, [R182+0x600] ;  /* 0x00060000b61b7984 */ /* 0x0004280000000800 */
[----:B------:R2:W0:Y:S04]  /*1a20*/  LDS R154, [R182+0x4200] ;  /* 0x00420000b69a7984 */ /* 0x0004280000000800 */
[----:B------:R2:W0:Y:S04]  /*1a30*/  LDS R155, [R182+0x4600] ;  /* 0x00460000b69b7984 */ /* 0x0004280000000800 */
[----:B------:R2:W0:Y:S04]  /*1a40*/  LDS R0, [R13+0x20200] ;  /* 0x020200000d007984 */ /* 0x0004280000000800 */
[----:B------:R2:W0:Y:S04]  /*1a50*/  LDS R3, [R2] ;  /* 0x0000000002037984 */ /* 0x0004280000000800 */
[----:B------:R2:W0:Y:S04]  /*1a60*/  LDS R4, [R14+0x20200] ;  /* 0x020200000e047984 */ /* 0x0004280000000800 */
[----:B------:R2:W0:Y:S01]  /*1a70*/  LDS R6, [R5] ;  /* 0x0000000005067984 */ /* 0x0004220000000800 */
[----:B-1-3--:R-:W-:Y:S05]  /*1a80*/  BRA.DIV UR4, `(.L_x_22) ;  /* 0x000000da04d87947 */ /* 0x00afea000b800000 */
[C---:B------:R-:W-:Y:S01]  /*1a90*/  IMAD.IADD R21, R7.reuse, 0x1, R174 ;  /* 0x0000000107157824 */ /* 0x040fe200078e02ae */
[----:B------:R-:W-:Y:S01]  /*1aa0*/  NOP ;  /* 0x0000000000007918 */ /* 0x000fe20000000000 */
[----:B------:R-:W-:Y:S02]  /*1ab0*/  IMAD.IADD R23, R7, 0x1, R20 ;  /* 0x0000000107177824 */ /* 0x000fe400078e0214 */
[--C-:B------:R-:W-:Y:S02]  /*1ac0*/  IMAD R7, R21, 0x4, R28.reuse ;  /* 0x0000000415077824 */ /* 0x100fe400078e021c */
[----:B------:R-:W-:Y:S02]  /*1ad0*/  IMAD R9, R23, 0x4, R28 ;  /* 0x0000000417097824 */ /* 0x000fe400078e021c */
[----:B------:R-:W-:Y:S02]  /*1ae0*/  IMAD R21, R21, 0x4, R30 ;  /* 0x0000000415157824 */ /* 0x000fe400078e021e */
[----:B------:R-:W-:-:S02]  /*1af0*/  IMAD.IADD R8, R170, 0x1, R7 ;  /* 0x00000001aa087824 */ /* 0x000fc400078e0207 */
[----:B------:R-:W-:Y:S01]  /*1b00*/  IMAD R23, R23, 0x4, R30 ;  /* 0x0000000417177824 */ /* 0x000fe200078e021e */
[----:B0-----:R-:W-:Y:S01]  /*1b10*/  STS [R21+0x20200], R0 ;  /* 0x0202000015007388 */ /* 0x001fe20000000800 */
[----:B------:R-:W-:-:S03]  /*1b20*/  IMAD.IADD R7, R170, 0x1, R9 ;  /* 0x00000001aa077824 */ /* 0x000fc600078e0209 */
[----:B------:R-:W-:Y:S04]  /*1b30*/  STS [R8], R3 ;  /* 0x0000000308007388 */ /* 0x000fe80000000800 */
[----:B------:R-:W-:Y:S04]  /*1b40*/  STS [R23+0x20200], R4 ;  /* 0x0202000417007388 */ /* 0x000fe80000000800 */
[----:B------:R-:W-:Y:S04]  /*1b50*/  STS [R7], R6 ;  /* 0x0000000607007388 */ /* 0x000fe80000000800 */
[----:B------:R-:W0:Y:S04]  /*1b60*/  LDS R9, [R13+0x21200] ;  /* 0x021200000d097984 */ /* 0x000e280000000800 */
[----:B------:R-:W1:Y:S04]  /*1b70*/  LDS R11, [R2+0x1000] ;  /* 0x00100000020b7984 */ /* 0x000e680000000800 */
[----:B------:R-:W3:Y:S04]  /*1b80*/  LDS R10, [R14+0x21200] ;  /* 0x021200000e0a7984 */ /* 0x000ee80000000800 */
[----:B------:R-:W4:Y:S01]  /*1b90*/  LDS R12, [R5+0x1000] ;  /* 0x00100000050c7984 */ /* 0x000f220000000800 */
[----:B------:R-:W-:-:S03]  /*1ba0*/  NOP ;  /* 0x0000000000007918 */ /* 0x000fc60000000000 */
[----:B0-----:R-:W-:Y:S04]  /*1bb0*/  STS [R21+0x21200], R9 ;  /* 0x0212000915007388 */ /* 0x001fe80000000800 */
[----:B-1----:R-:W-:Y:S04]  /*1bc0*/  STS [R8+0x1000], R11 ;  /* 0x0010000b08007388 */ /* 0x002fe80000000800 */
[----:B---3--:R-:W-:Y:S04]  /*1bd0*/  STS [R23+0x21200], R10 ;  /* 0x0212000a17007388 */ /* 0x008fe80000000800 */
[----:B----4-:R-:W-:Y:S04]  /*1be0*/  STS [R7+0x1000], R12 ;  /* 0x0010000c07007388 */ /* 0x010fe80000000800 */
[----:B------:R-:W0:Y:S04]  /*1bf0*/  LDS R0, [R13+0x22200] ;  /* 0x022200000d007984 */ /* 0x000e280000000800 */
[----:B------:R-:W1:Y:S04]  /*1c00*/  LDS R3, [R2+0x2000] ;  /* 0x0020000002037984 */ /* 0x000e680000000800 */
[----:B------:R-:W3:Y:S04]  /*1c10*/  LDS R4, [R14+0x22200] ;  /* 0x022200000e047984 */ /* 0x000ee80000000800 */
[----:B------:R-:W4:Y:S01]  /*1c20*/  LDS R6, [R5+0x2000] ;  /* 0x0020000005067984 */ /* 0x000f220000000800 */
[----:B------:R-:W-:-:S03]  /*1c30*/  NOP ;  /* 0x0000000000007918 */ /* 0x000fc60000000000 */
[----:B0-----:R0:W-:Y:S04]  /*1c40*/  STS [R21+0x22200], R0 ;  /* 0x0222000015007388 */ /* 0x0011e80000000800 */
[----:B-1----:R0:W-:Y:S04]  /*1c50*/  STS [R8+0x2000], R3 ;  /* 0x0020000308007388 */ /* 0x0021e80000000800 */
[----:B---3--:R0:W-:Y:S04]  /*1c60*/  STS [R23+0x22200], R4 ;  /* 0x0222000417007388 */ /* 0x0081e80000000800 */
[----:B----4-:R0:W-:Y:S04]  /*1c70*/  STS [R7+0x2000], R6 ;  /* 0x0020000607007388 */ /* 0x0101e80000000800 */
[----:B------:R0:W1:Y:S04]  /*1c80*/  LDS R10, [R13+0x23200] ;  /* 0x023200000d0a7984 */ /* 0x0000680000000800 */
[----:B------:R0:W3:Y:S04]  /*1c90*/  LDS R9, [R2+0x3000] ;  /* 0x0030000002097984 */ /* 0x0000e80000000800 */
[----:B------:R0:W4:Y:S04]  /*1ca0*/  LDS R12, [R14+0x23200] ;  /* 0x023200000e0c7984 */ /* 0x0001280000000800 */
[----:B------:R0:W0:Y:S01]  /*1cb0*/  LDS R30, [R5+0x3000] ;  /* 0x00300000051e7984 */ /* 0x0000220000000800 */
[----:B------:R-:W-:Y:S01]  /*1cc0*/  NOP ;  /* 0x0000000000007918 */ /* 0x000fe20000000000 */
.L_x_331:
[----:B-1----:R-:W-:Y:S04]  /*1cd0*/  STS [R21+0x23200], R10 ;  /* 0x0232000a15007388 */ /* 0x002fe80000000800 */
[----:B---3--:R-:W-:Y:S04]  /*1ce0*/  STS [R8+0x3000], R9 ;  /* 0x0030000908007388 */ /* 0x008fe80000000800 */
[----:B----4-:R-:W-:Y:S04]  /*1cf0*/  STS [R23+0x23200], R12 ;  /* 0x0232000c17007388 */ /* 0x010fe80000000800 */
[----:B0-----:R0:W-:Y:S04]  /*1d00*/  STS [R7+0x3000], R30 ;  /* 0x0030001e07007388 */ /* 0x0011e80000000800 */
[----:B------:R-:W-:Y:S04]  /*1d10*/  LDS R160, [R183+0x300] ;  /* 0x00030000b7a07984 */ /* 0x000fe80000000800 */
[----:B------:R-:W-:Y:S04]  /*1d20*/  LDS R161, [R183+0x700] ;  /* 0x00070000b7a17984 */ /* 0x000fe80000000800 */
[----:B------:R-:W-:Y:S04]  /*1d30*/  LDS R162, [R182+0x300] ;  /* 0x00030000b6a27984 */ /* 0x000fe80000000800 */
[----:B------:R-:W1:Y:S04]  /*1d40*/  LDS R163, [R182+0x700] ;  /* 0x00070000b6a37984 */ /* 0x000e680000000800 */
[----:B------:R-:W-:Y:S04]  /*1d50*/  LDS R164, [R183+0x4300] ;  /* 0x00430000b7a47984 */ /* 0x000fe80000000800 */
[----:B------:R-:W-:Y:S04]  /*1d60*/  LDS R165, [R183+0x4700] ;  /* 0x00470000b7a57984 */ /* 0x000fe80000000800 */
[----:B------:R-:W-:Y:S04]  /*1d70*/  LDS R166, [R182+0x4300] ;  /* 0x00430000b6a67984 */ /* 0x000fe80000000800 */
[----:B------:R-:W3:Y:S01]  /*1d80*/  LDS R167, [R182+0x4700] ;  /* 0x00470000b6a77984 */ /* 0x000ee20000000800 */
[----:B------:R-:W-:Y:S01]  /*1d90*/  @!PT LDS RZ, [RZ] ;  /* 0x00000000fffff984 */ /* 0x000fe20000000800 */
[----:B------:R-:W-:Y:S01]  /*1da0*/  @!PT LDS RZ, [RZ] ;  /* 0x00000000fffff984 */ /* 0x000fe20000000800 */
[----:B------:R-:W-:Y:S01]  /*1db0*/  @!PT LDS RZ, [RZ] ;  /* 0x00000000fffff984 */ /* 0x000fe20000000800 */
[----:B------:R-:W-:Y:S01]  /*1dc0*/  @!PT LDS RZ, [RZ] ;  /* 0x00000000fffff984 */ /* 0x000fe20000000800 */
[----:B------:R4:W-:Y:S06]  /*1dd0*/  MEMBAR.ALL.CTA ;  /* 0x0000000000007992 */ /* 0x0009ec0000008000 */
[----:B----4-:R-:W4:Y:S01]  /*1de0*/  FENCE.VIEW.ASYNC.S ;  /* 0x00000000000073c6 */ /* 0x010f220000000000 */
[----:B------:R-:W-:Y:S05]  /*1df0*/  WARPSYNC.ALL ;  /* 0x0000000000007948 */ /* 0x000fea0003800000 */
[----:B------:R-:W-:Y:S01]  /*1e00*/  R2UR UR4, R28 ;  /* 0x000000001c0472ca */ /* 0x000fe200000e0000 */
[----:B----4-:R-:W-:Y:S06]  /*1e10*/  BAR.SYNC.DEFER_BLOCKING 0x2, 0x100 ;  /* 0x0084000000007b1d */ /* 0x010fec0000010000 */
[----:B------:R-:W-:-:S02]  /*1e20*/  UMOV UR7, 0xc0000040 ;  /* 0xc000004000077882 */ /* 0x000fc40000000000 */
[----:B------:R-:W-:-:S04]  /*1e30*/  UMOV UR11, UR7 ;  /* 0x00000007000b7c82 */ /* 0x000fc80008000000 */
[----:B------:R-:W-:-:S04]  /*1e40*/  USHF.R.U32.HI UR4, URZ, 0x4, UR4 ;  /* 0x000000043f047899 */ /* 0x000fc80008011604 */
[----:B------:R-:W-:-:S04]  /*1e50*/  ULOP3.LUT UR4, UR4, 0x3fff, URZ, 0xc0, !UPT ;  /* 0x00003fff04047892 */ /* 0x000fc8000f8ec03f */
[----:B------:R-:W-:-:S04]  /*1e60*/  ULOP3.LUT UR4, UR4, 0x10000, URZ, 0xfc, !UPT ;  /* 0x0001000004047892 */ /* 0x000fc8000f8efc3f */
[----:B------:R-:W-:Y:S01]  /*1e70*/  ULEA UR6, UR39, UR4, 0xa ;  /* 0x0000000427067291 */ /* 0x000fe2000f8e503f */
[----:B------:R-:W-:-:S03]  /*1e80*/  WARPGROUP.ARRIVE ;  /* 0x00000000000079c5 */ /* 0x000fc60000000000 */
[----:B------:R-:W-:-:S03]  /*1e90*/  UIADD3 UR8, UR6, 0x10, URZ ;  /* 0x0000001006087890 */ /* 0x000fc6000fffe03f */
[----:B------:R-:W-:Y:S02]  /*1ea0*/  UMOV UR10, UR6 ;  /* 0x00000006000a7c82 */ /* 0x000fe40008000000 */
[----:B------:R-:W-:Y:S01]  /*1eb0*/  HGMMA.64x128x8.F32.TF32 R88, R24, gdesc[UR4], RZ, !UPT, gsb0 ;  /* 0x05e0000418587df0 */ /* 0x000fe2000c0028ff */
[----:B------:R-:W-:Y:S02]  /*1ec0*/  UMOV UR7, 0xc0000040 ;  /* 0xc000004000077882 */ /* 0x000fe40000000000 */
[----:B------:R-:W-:Y:S02]  /*1ed0*/  WARPGROUP.DEPBAR.LE gsb0, 0x0 ;  /* 0x00008000000079c5 */ /* 0x000fe40000010000 */
[----:B0-----:R-:W-:-:S07]  /*1ee0*/  WARPGROUP.ARRIVE ;  /* 0x00000000000079c5 */ /* 0x001fce0000000000 */
[----:B------:R-:W-:Y:S01]  /*1ef0*/  HGMMA.64x128x8.F32.TF32 R24, R152, gdesc[UR8], RZ, !UPT, gsb0 ;  /* 0x05e0000898187df0 */ /* 0x000fe2000c0028ff */
[----:B------:R-:W-:Y:S01]  /*1f00*/  UMOV UR10, UR8 ;  /* 0x00000008000a7c82 */ /* 0x000fe20008000000 */
[----:B------:R-:W-:Y:S01]  /*1f10*/  UMOV UR11, 0xc0000040 ;  /* 0xc0000040000b7882 */ /* 0x000fe20000000000 */
[----:B------:R-:W-:Y:S02]  /*1f20*/  UIADD3 UR8, UR6, 0x20, URZ ;  /* 0x0000002006087890 */ /* 0x000fe4000fffe03f */
[----:B------:R-:W-:Y:S01]  /*1f30*/  UIADD3 UR6, UR6, 0x30, URZ ;  /* 0x0000003006067890 */ /* 0x000fe2000fffe03f */
[----:B------:R-:W-:Y:S02]  /*1f40*/  WARPGROUP.DEPBAR.LE gsb0, 0x0 ;  /* 0x00008000000079c5 */ /* 0x000fe40000010000 */
[----:B-1----:R-:W-:-:S06]  /*1f50*/  WARPGROUP.ARRIVE ;  /* 0x00000000000079c5 */ /* 0x002fcc0000000000 */
[----:B------:R-:W-:Y:S03]  /*1f60*/  HGMMA.64x128x8.F32.TF32 R88, R160, gdesc[UR8], R88, gsb0 ;  /* 0x05e00008a0587df0 */ /* 0x000fe60008002858 */
[----:B------:R-:W-:Y:S02]  /*1f70*/  WARPGROUP.DEPBAR.LE gsb0, 0x0 ;  /* 0x00008000000079c5 */ /* 0x000fe40000010000 */
[----:B---3--:R-:W-:-:S07]  /*1f80*/  WARPGROUP.ARRIVE ;  /* 0x00000000000079c5 */ /* 0x008fce0000000000 */
[----:B------:R-:W-:Y:S01]  /*1f90*/  HGMMA.64x128x8.F32.TF32 R24, R164, gdesc[UR8], R24, gsb0 ;  /* 0x05e00008a4187df0 */ /* 0x000fe20008002818 */
[----:B------:R-:W-:Y:S01]  /*1fa0*/  UMOV UR10, UR8 ;  /* 0x00000008000a7c82 */ /* 0x000fe20008000000 */
[----:B------:R-:W-:Y:S01]  /*1fb0*/  UMOV UR11, 0xc0000040 ;  /* 0xc0000040000b7882 */ /* 0x000fe20000000000 */
[----:B------:R-:W-:Y:S02]  /*1fc0*/  WARPGROUP.DEPBAR.LE gsb0, 0x0 ;  /* 0x00008000000079c5 */ /* 0x000fe40000010000 */
[----:B------:R-:W-:Y:S04]  /*1fd0*/  LDS R152, [R183+0x400] ;  /* 0x00040000b7987984 */ /* 0x000fe80000000800 */
[----:B------:R-:W-:Y:S04]  /*1fe0*/  LDS R153, [R183+0x800] ;  /* 0x00080000b7997984 */ /* 0x000fe80000000800 */
[----:B------:R-:W-:Y:S04]  /*1ff0*/  LDS R154, [R182+0x400] ;  /* 0x00040000b69a7984 */ /* 0x000fe80000000800 */
[----:B------:R-:W0:Y:S04]  /*2000*/  LDS R155, [R182+0x800] ;  /* 0x00080000b69b7984 */ /* 0x000e280000000800 */
[----:B------:R-:W-:Y:S04]  /*2010*/  LDS R156, [R183+0x4400] ;  /* 0x00440000b79c7984 */ /* 0x000fe80000000800 */
[----:B------:R-:W-:Y:S04]  /*2020*/  LDS R157, [R183+0x4800] ;  /* 0x00480000b79d7984 */ /* 0x000fe80000000800 */
[----:B------:R-:W-:Y:S04]  /*2030*/  LDS R158, [R182+0x4400] ;  /* 0x00440000b69e7984 */ /* 0x000fe80000000800 */
[----:B------:R-:W1:Y:S01]  /*2040*/  LDS R159, [R182+0x4800] ;  /* 0x00480000b69f7984 */ /* 0x000e620000000800 */
[----:B0-----:R-:W-:-:S06]  /*2050*/  WARPGROUP.ARRIVE ;  /* 0x00000000000079c5 */ /* 0x001fcc0000000000 */
[----:B------:R-:W-:Y:S03]  /*2060*/  HGMMA.64x128x8.F32.TF32 R88, R152, gdesc[UR8], R88, gsb0 ;  /* 0x05e0000898587df0 */ /* 0x000fe60008002858 */
[----:B------:R-:W-:Y:S02]  /*2070*/  WARPGROUP.DEPBAR.LE gsb0, 0x0 ;  /* 0x00008000000079c5 */ /* 0x000fe40000010000 */
[----:B-1----:R-:W-:-:S07]  /*2080*/  WARPGROUP.ARRIVE ;  /* 0x00000000000079c5 */ /* 0x002fce0000000000 */
[----:B------:R-:W-:Y:S03]  /*2090*/  HGMMA.64x128x8.F32.TF32 R24, R156, gdesc[UR8], R24, gsb0 ;  /* 0x05e000089c187df0 */ /* 0x000fe60008002818 */
        /* <DEDUP_REMOVED lines=15> */
[----:B------:R-:W-:Y:S05]  /*2190*/  @!P2 BRA `(.L_x_23) ;  /* 0x0000001400e0a947 */ /* 0x000fea0003800000 */
[----:B------:R-:W-:Y:S05]  /*21a0*/  @!P0 BRA `(.L_x_24) ;  /* 0x0000000000048947 */ /* 0x000fea0003800000 */
[----:B------:R-:W-:Y:S01]  /*21b0*/  BPT.TRAP 0x1 ;  /* 0x000000040000795c */ /* 0x000fe20000300000 */
.L_x_24:
[----:B------:R-:W-:Y:S05]  /*21c0*/  @P1 BRA `(.L_x_25) ;  /* 0x0000000000181947 */ /* 0x000fea0003800000 */
[----:B------:R-:W0:Y:S01]  /*21d0*/  S2UR UR6, SR_CgaCtaId ;  /* 0x00000000000679c3 */ /* 0x000e220000008800 */
[----:B------:R-:W-:Y:S02]  /*21e0*/  UMOV UR5, 0x400 ;  /* 0x0000040000057882 */ /* 0x000fe40000000000 */
[----:B0-----:R-:W-:-:S06]  /*21f0*/  ULEA UR5, UR6, UR5, 0x18 ;  /* 0x0000000506057291 */ /* 0x001fcc000f8ec03f */
[----:B------:R-:W-:-:S04]  /*2200*/  LEA R0, R179, UR5, 0x3 ;  /* 0x00000005b3007c11 */ /* 0x000fc8000f8e18ff */
[----:B------:R-:W0:Y:S02]  /*2210*/  SYNCS.PHASECHK.TRANS64.TRYWAIT P1, [R0+URZ], R181 ;  /* 0x000000b5000075a7 */ /* 0x000e24000802017f */
[----:B0-----:R-:W-:Y:S05]  /*2220*/  @!P1 BRA `(.L_x_26) ;  /* 0x000000d400b49947 */ /* 0x001fea0003800000 */
.L_x_25:
[----:B------:R-:W1:Y:S01]  /*2230*/  S2UR UR6, SR_CgaCtaId ;  /* 0x00000000000679c3 */ /* 0x000e620000008800 */
[C---:B0-----:R-:W-:Y:S01]  /*2240*/  IMAD.SHL.U32 R0, R179.reuse, 0x1000, RZ ;  /* 0x00001000b3007824 */ /* 0x041fe200078e00ff */
[----:B------:R-:W-:Y:S01]  /*2250*/  UMOV UR5, 0x400 ;  /* 0x0000040000057882 */ /* 0x000fe20000000000 */
[----:B--2---:R-:W-:-:S03]  /*2260*/  IMAD.SHL.U32 R182, R179, 0x2000, RZ ;  /* 0x00002000b3b67824 */ /* 0x004fc600078e00ff */
[----:B------:R-:W-:-:S05]  /*2270*/  LOP3.LUT R3, R0, R175, RZ, 0xfc, !PT ;  /* 0x000000af00037212 */ /* 0x000fca00078efcff */
[--C-:B------:R-:W-:Y:S02]  /*2280*/  IMAD.IADD R2, R174, 0x1, R3.reuse ;  /* 0x00000001ae027824 */ /* 0x100fe400078e0203 */
[----:B------:R-:W-:Y:S01]  /*2290*/  IMAD.IADD R3, R20, 0x1, R3 ;  /* 0x0000000114037824 */ /* 0x000fe200078e0203 */
[----:B-1----:R-:W-:-:S04]  /*22a0*/  ULEA UR9, UR6, UR5, 0x18 ;  /* 0x0000000506097291 */ /* 0x002fc8000f8ec03f */
[----:B------:R-:W-:Y:S02]  /*22b0*/  UIADD3 UR5, UR9, 0x20200, URZ ;  /* 0x0002020009057890 */ /* 0x000fe4000fffe03f */
[C---:B------:R-:W-:Y:S02]  /*22c0*/  LEA R14, R2.reuse, UR9, 0x2 ;  /* 0x00000009020e7c11 */ /* 0x040fe4000f8e10ff */
[C---:B------:R-:W-:Y:S02]  /*22d0*/  LEA R15, R3.reuse, UR9, 0x2 ;  /* 0x00000009030f7c11 */ /* 0x040fe4000f8e10ff */
[----:B------:R-:W-:Y:S02]  /*22e0*/  LEA R4, R2, UR5, 0x2 ;  /* 0x0000000502047c11 */ /* 0x000fe4000f8e10ff */
[----:B------:R-:W-:Y:S01]  /*22f0*/  LEA R6, R3, UR5, 0x2 ;  /* 0x0000000503067c11 */ /* 0x000fe2000f8e10ff */
[----:B------:R-:W0:Y:S01]  /*2300*/  LDS R2, [R14+0x20200] ;  /* 0x020200000e027984 */ /* 0x000e220000000800 */
[----:B------:R-:W-:Y:S01]  /*2310*/  LOP3.LUT R3, R0, R172, RZ, 0xfc, !PT ;  /* 0x000000ac00037212 */ /* 0x000fe200078efcff */
[C---:B------:R-:W-:Y:S01]  /*2320*/  IMAD.IADD R4, R169.reuse, 0x1, R4 ;  /* 0x00000001a9047824 */ /* 0x040fe200078e0204 */
[----:B------:R-:W-:Y:S01]  /*2330*/  LOP3.LUT R0, R182, R171, RZ, 0xfc, !PT ;  /* 0x000000abb6007212 */ /* 0x000fe200078efcff */
[----:B------:R-:W-:-:S02]  /*2340*/  IMAD.IADD R7, R169, 0x1, R6 ;  /* 0x00000001a9077824 */ /* 0x000fc400078e0206 */
[----:B------:R-:W-:Y:S01]  /*2350*/  LDS R6, [R15+0x20200] ;  /* 0x020200000f067984 */ /* 0x000fe20000000800 */
[--C-:B------:R-:W-:Y:S02]  /*2360*/  IMAD.IADD R9, R174, 0x1, R3.reuse ;  /* 0x00000001ae097824 */ /* 0x100fe400078e0203 */
[----:B------:R-:W-:Y:S01]  /*2370*/  IMAD.IADD R10, R20, 0x1, R3 ;  /* 0x00000001140a7824 */ /* 0x000fe200078e0203 */
[----:B------:R-:W1:Y:S01]  /*2380*/  LDS R5, [R4] ;  /* 0x0000000004057984 */ /* 0x000e620000000800 */
[----:B------:R-:W-:Y:S02]  /*2390*/  LEA R3, R0, UR9, 0x2 ;  /* 0x0000000900037c11 */ /* 0x000fe4000f8e10ff */
[C---:B------:R-:W-:Y:S01]  /*23a0*/  LEA R21, R9.reuse, UR9, 0x2 ;  /* 0x0000000909157c11 */ /* 0x040fe2000f8e10ff */
[----:B------:R-:W2:Y:S01]  /*23b0*/  LDS R8, [R7] ;  /* 0x0000000007087984 */ /* 0x000ea20000000800 */
[----:B------:R-:W-:Y:S01]  /*23c0*/  LEA R9, R9, UR5, 0x2 ;  /* 0x0000000509097c11 */ /* 0x000fe2000f8e10ff */
[----:B------:R-:W-:Y:S01]  /*23d0*/  IMAD.IADD R13, R170, 0x1, R3 ;  /* 0x00000001aa0d7824 */ /* 0x000fe200078e0203 */
[C---:B------:R-:W-:Y:S01]  /*23e0*/  LEA R11, R10.reuse, UR5, 0x2 ;  /* 0x000000050a0b7c11 */ /* 0x040fe2000f8e10ff */
[----:B------:R-:W-:Y:S01]  /*23f0*/  LDS R156, [R3+0x200] ;  /* 0x00020000039c7984 */ /* 0x000fe20000000800 */
[----:B------:R-:W-:Y:S01]  /*2400*/  LEA R23, R10, UR9, 0x2 ;  /* 0x000000090a177c11 */ /* 0x000fe2000f8e10ff */
[C---:B------:R-:W-:Y:S01]  /*2410*/  IMAD.IADD R0, R170.reuse, 0x1, R9 ;  /* 0x00000001aa007824 */ /* 0x040fe200078e0209 */
[----:B------:R-:W-:Y:S01]  /*2420*/  UMOV UR5, UR39 ;  /* 0x0000002700057c82 */ /* 0x000fe20008000000 */
[----:B------:R-:W-:Y:S01]  /*2430*/  LDS R157, [R3+0x600] ;  /* 0x00060000039d7984 */ /* 0x000fe20000000800 */
[----:B------:R-:W-:-:S03]  /*2440*/  IMAD.IADD R11, R170, 0x1, R11 ;  /* 0x00000001aa0b7824 */ /* 0x000fc600078e020b */
[----:B------:R-:W-:Y:S04]  /*2450*/  LDS R152, [R3+0x4200] ;  /* 0x0042000003987984 */ /* 0x000fe80000000800 */
[----:B------:R-:W-:Y:S04]  /*2460*/  LDS R153, [R3+0x4600] ;  /* 0x0046000003997984 */ /* 0x000fe80000000800 */
[----:B------:R-:W-:Y:S04]  /*2470*/  LDS R158, [R13+0x200] ;  /* 0x000200000d9e7984 */ /* 0x000fe80000000800 */
[----:B------:R-:W-:Y:S04]  /*2480*/  LDS R159, [R13+0x600] ;  /* 0x000600000d9f7984 */ /* 0x000fe80000000800 */
[----:B------:R-:W-:Y:S04]  /*2490*/  LDS R154, [R13+0x4200] ;  /* 0x004200000d9a7984 */ /* 0x000fe80000000800 */
[----:B------:R3:W-:Y:S01]  /*24a0*/  LDS R155, [R13+0x4600] ;  /* 0x004600000d9b7984 */ /* 0x0007e20000000800 */
[----:B------:R-:W-:-:S03]  /*24b0*/  NOP ;  /* 0x0000000000007918 */ /* 0x000fc60000000000 */
[----:B0-----:R-:W-:Y:S01]  /*24c0*/  STS [R21+0x20200], R2 ;  /* 0x0202000215007388 */ /* 0x001fe20000000800 */
[----:B---3--:R-:W0:Y:S03]  /*24d0*/  LDC R13, c[0x0][0x28c] ;  /* 0x0000a300ff0d7b82 */ /* 0x008e260000000800 */
[----:B-1----:R-:W-:Y:S04]  /*24e0*/  STS [R0], R5 ;  /* 0x0000000500007388 */ /* 0x002fe80000000800 */
[----:B------:R-:W-:Y:S04]  /*24f0*/  STS [R23+0x20200], R6 ;  /* 0x0202000617007388 */ /* 0x000fe80000000800 */
[----:B--2---:R-:W-:Y:S04]  /*2500*/  STS [R11], R8 ;  /* 0x000000080b007388 */ /* 0x004fe80000000800 */
[----:B------:R-:W1:Y:S04]  /*2510*/  LDS R3, [R14+0x21200] ;  /* 0x021200000e037984 */ /* 0x000e680000000800 */
[----:B------:R-:W2:Y:S04]  /*2520*/  LDS R9, [R4+0x1000] ;  /* 0x0010000004097984 */ /* 0x000ea80000000800 */
[----:B------:R-:W3:Y:S01]  /*2530*/  LDS R10, [R15+0x21200] ;  /* 0x021200000f0a7984 */ /* 0x000ee20000000800 */
[----:B0-----:R-:W-:-:S03]  /*2540*/  ISETP.GE.AND P1, PT, R13, 0x41, PT ;  /* 0x000000410d00780c */ /* 0x001fc60003f26270 */
[----:B------:R-:W0:Y:S01]  /*2550*/  LDS R12, [R7+0x1000] ;  /* 0x00100000070c7984 */ /* 0x000e220000000800 */
[----:B------:R-:W-:-:S03]  /*2560*/  NOP ;  /* 0x0000000000007918 */ /* 0x000fc60000000000 */
[----:B-1----:R-:W-:Y:S04]  /*2570*/  STS [R21+0x21200], R3 ;  /* 0x0212000315007388 */ /* 0x002fe80000000800 */
[----:B--2---:R-:W-:Y:S04]  /*2580*/  STS [R0+0x1000], R9 ;  /* 0x0010000900007388 */ /* 0x004fe80000000800 */
[----:B---3--:R-:W-:Y:S04]  /*2590*/  STS [R23+0x21200], R10 ;  /* 0x0212000a17007388 */ /* 0x008fe80000000800 */
[----:B0-----:R-:W-:Y:S04]  /*25a0*/  STS [R11+0x1000], R12 ;  /* 0x0010000c0b007388 */ /* 0x001fe80000000800 */
[----:B------:R-:W0:Y:S04]  /*25b0*/  LDS R2, [R14+0x22200] ;  /* 0x022200000e027984 */ /* 0x000e280000000800 */
[----:B------:R-:W1:Y:S04]  /*25c0*/  LDS R5, [R4+0x2000] ;  /* 0x0020000004057984 */ /* 0x000e680000000800 */
[----:B------:R-:W2:Y:S04]  /*25d0*/  LDS R6, [R15+0x22200] ;  /* 0x022200000f067984 */ /* 0x000ea80000000800 */
[----:B------:R-:W3:Y:S01]  /*25e0*/  LDS R8, [R7+0x2000] ;  /* 0x0020000007087984 */ /* 0x000ee20000000800 */
[----:B------:R-:W-:-:S03]  /*25f0*/  NOP ;  /* 0x0000000000007918 */ /* 0x000fc60000000000 */
[----:B0-----:R-:W-:Y:S04]  /*2600*/  STS [R21+0x22200], R2 ;  /* 0x0222000215007388 */ /* 0x001fe80000000800 */
[----:B-1----:R-:W-:Y:S04]  /*2610*/  STS [R0+0x2000], R5 ;  /* 0x0020000500007388 */ /* 0x002fe80000000800 */
[----:B--2---:R-:W-:Y:S04]  /*2620*/  STS [R23+0x22200], R6 ;  /* 0x0222000617007388 */ /* 0x004fe80000000800 */
[----:B---3--:R-:W-:Y:S04]  /*2630*/  STS [R11+0x2000], R8 ;  /* 0x002000080b007388 */ /* 0x008fe80000000800 */
[----:B------:R-:W0:Y:S04]  /*2640*/  LDS R3, [R14+0x23200] ;  /* 0x023200000e037984 */ /* 0x000e280000000800 */
[----:B------:R-:W1:Y:S04]  /*2650*/  LDS R9, [R4+0x3000] ;  /* 0x0030000004097984 */ /* 0x000e680000000800 */
[----:B------:R-:W2:Y:S04]  /*2660*/  LDS R10, [R15+0x23200] ;  /* 0x023200000f0a7984 */ /* 0x000ea80000000800 */
[----:B------:R-:W3:Y:S01]  /*2670*/  LDS R12, [R7+0x3000] ;  /* 0x00300000070c7984 */ /* 0x000ee20000000800 */
[----:B------:R-:W-:-:S03]  /*2680*/  NOP ;  /* 0x0000000000007918 */ /* 0x000fc60000000000 */
[----:B0-----:R0:W-:Y:S04]  /*2690*/  STS [R21+0x23200], R3 ;  /* 0x0232000315007388 */ /* 0x0011e80000000800 */
[----:B-1----:R0:W-:Y:S04]  /*26a0*/  STS [R0+0x3000], R9 ;  /* 0x0030000900007388 */ /* 0x0021e80000000800 */
[----:B--2---:R0:W-:Y:S04]  /*26b0*/  STS [R23+0x23200], R10 ;  /* 0x0232000a17007388 */ /* 0x0041e80000000800 */
[----:B---3--:R0:W-:Y:S01]  /*26c0*/  STS [R11+0x3000], R12 ;  /* 0x0030000c0b007388 */ /* 0x0081e20000000800 */
[----:B------:R-:W-:Y:S05]  /*26d0*/  @!P1 BRA `(.L_x_27) ;  /* 0x0000000c00109947 */ /* 0x000fea0003800000 */
[----:B------:R-:W-:Y:S01]  /*26e0*/  R2UR UR7, R179 ;  /* 0x00000000b30772ca */ /* 0x000fe200000e0000 */
[----:B------:R-:W-:Y:S01]  /*26f0*/  UIADD3 UR6, UR41, -0x1, URZ ;  /* 0xffffffff29067890 */ /* 0x000fe2000fffe03f */
[----:B------:R-:W-:-:S13]  /*2700*/  UMOV UR5, UR39 ;  /* 0x0000002700057c82 */ /* 0x000fda0008000000 */
.L_x_36:
[----:B------:R-:W-:-:S04]  /*2710*/  UIADD3 UR8, UR7, 0x1, URZ ;  /* 0x0000000107087890 */ /* 0x000fc8000fffe03f */
[----:B------:R-:W-:-:S04]  /*2720*/  UISETP.NE.AND UP0, UPT, UR8, 0x4, UPT ;  /* 0x000000040800788c */ /* 0x000fc8000bf05270 */
[----:B------:R-:W-:Y:S02]  /*2730*/  USEL UR9, URZ, 0x1, UP0 ;  /* 0x000000013f097887 */ /* 0x000fe40008000000 */
[----:B------:R-:W-:-:S04]  /*2740*/  USEL UR8, UR8, URZ, UP0 ;  /* 0x0000003f08087287 */ /* 0x000fc80008000000 */
[----:B------:R-:W-:Y:S02]  /*2750*/  LOP3.LUT R180, R180, UR9, RZ, 0x3c, !PT ;  /* 0x00000009b4b47c12 */ /* 0x000fe4000f8e3cff */
[----:B------:R-:W-:Y:S01]  /*2760*/  IMAD.U32 R179, RZ, RZ, UR8 ;  /* 0x00000008ffb37e24 */ /* 0x000fe2000f8e00ff */
[----:B------:R-:W-:Y:S06]  /*2770*/  @!P0 BRA `(.L_x_28) ;  /* 0x0000000000048947 */ /* 0x000fec0003800000 */
[----:B------:R-:W-:Y:S01]  /*2780*/  BPT.TRAP 0x1 ;  /* 0x000000040000795c */ /* 0x000fe20000300000 */
.L_x_28:
[----:B0-----:R-:W0:Y:S01]  /*2790*/  S2R R0, SR_TID.X ;  /* 0x0000000000007919 */ /* 0x001e220000002100 */
[----:B------:R-:W1:Y:S01]  /*27a0*/  S2UR UR8, SR_CgaCtaId ;  /* 0x00000000000879c3 */ /* 0x000e620000008800 */
[----:B------:R-:W-:Y:S01]  /*27b0*/  UMOV UR9, 0x400 ;  /* 0x0000040000097882 */ /* 0x000fe20000000000 */
[----:B------:R-:W-:Y:S01]  /*27c0*/  SHF.L.U32 R5, R180, 0x1f, RZ ;  /* 0x0000001fb4057819 */ /* 0x000fe200000006ff */
[----:B------:R-:W-:Y:S01]  /*27d0*/  ULEA UR10, UR7, UR4, 0xa ;  /* 0x00000004070a7291 */ /* 0x000fe2000f8e503f */
[----:B------:R-:W-:Y:S02]  /*27e0*/  UMOV UR11, 0xc0000040 ;  /* 0xc0000040000b7882 */ /* 0x000fe40000000000 */
[----:B------:R-:W-:-:S04]  /*27f0*/  UMOV UR15, UR11 ;  /* 0x0000000b000f7c82 */ /* 0x000fc80008000000 */
[----:B------:R-:W-:Y:S01]  /*2800*/  UMOV UR14, UR10 ;  /* 0x0000000a000e7c82 */ /* 0x000fe20008000000 */
[----:B-1----:R-:W-:Y:S02]  /*2810*/  ULEA UR9, UR8, UR9, 0x18 ;  /* 0x0000000908097291 */ /* 0x002fe4000f8ec03f */
[----:B------:R-:W-:Y:S01]  /*2820*/  UIADD3 UR8, UR10, 0x10, URZ ;  /* 0x000000100a087890 */ /* 0x000fe2000fffe03f */
[C---:B0-----:R-:W-:Y:S01]  /*2830*/  IMAD.SHL.U32 R173, R0.reuse, 0x10, RZ ;  /* 0x0000001000ad7824 */ /* 0x041fe200078e00ff */
[----:B------:R-:W-:Y:S01]  /*2840*/  SHF.R.U32.HI R178, RZ, 0x2, R0 ;  /* 0x00000002ffb27819 */ /* 0x000fe20000011600 */
[----:B------:R-:W-:-:S03]  /*2850*/  IMAD.SHL.U32 R0, R0, 0x8, RZ ;  /* 0x0000000800007824 */ /* 0x000fc600078e00ff */
[----:B------:R-:W-:Y:S02]  /*2860*/  LOP3.LUT R173, R173, 0xe00, RZ, 0xc0, !PT ;  /* 0x00000e00adad7812 */ /* 0x000fe400078ec0ff */
[C---:B------:R-:W-:Y:S02]  /*2870*/  LOP3.LUT R176, R178.reuse, 0x4, RZ, 0xc0, !PT ;  /* 0x00000004b2b07812 */ /* 0x040fe400078ec0ff */
[----:B------:R-:W-:Y:S02]  /*2880*/  LOP3.LUT R177, R178, 0x3, RZ, 0xc0, !PT ;  /* 0x00000003b2b17812 */ /* 0x000fe400078ec0ff */
[----:B------:R-:W-:-:S04]  /*2890*/  LOP3.LUT R2, R173, R176, RZ, 0xfc, !PT ;  /* 0x000000b0ad027212 */ /* 0x000fc800078efcff */
[----:B------:R-:W-:Y:S02]  /*28a0*/  LOP3.LUT R3, R2, R177, RZ, 0xfc, !PT ;  /* 0x000000b102037212 */ /* 0x000fe400078efcff */
[----:B------:R-:W-:Y:S02]  /*28b0*/  LEA R2, R179, UR9, 0x3 ;  /* 0x00000009b3027c11 */ /* 0x000fe4000f8e18ff */
[----:B------:R-:W-:Y:S01]  /*28c0*/  LOP3.LUT R0, R3, 0x18, R0, 0xf8, !PT ;  /* 0x0000001803007812 */ /* 0x000fe200078ef800 */
[----:B------:R-:W-:Y:S01]  /*28d0*/  IMAD.U32 R3, RZ, RZ, UR7 ;  /* 0x00000007ff037e24 */ /* 0x000fe2000f8e00ff */
[----:B------:R0:W1:Y:S03]  /*28e0*/  SYNCS.PHASECHK.TRANS64.TRYWAIT P1, [R2+URZ], R5 ;  /* 0x00000005020075a7 */ /* 0x000066000802017f */
[----:B------:R-:W-:-:S05]  /*28f0*/  IMAD R0, R3, 0x2000, R0 ;  /* 0x0000200003007824 */ /* 0x000fca00078e0200 */
[----:B------:R-:W-:-:S05]  /*2900*/  LEA R3, R0, UR9, 0x2 ;  /* 0x0000000900037c11 */ /* 0x000fca000f8e10ff */
[----:B------:R-:W-:Y:S01]  /*2910*/  IMAD.IADD R0, R170, 0x1, R3 ;  /* 0x00000001aa007824 */ /* 0x000fe200078e0203 */
[----:B------:R-:W-:Y:S04]  /*2920*/  LDS R160, [R3+0x300] ;  /* 0x0003000003a07984 */ /* 0x000fe80000000800 */
[----:B------:R-:W-:Y:S04]  /*2930*/  LDS R161, [R3+0x700] ;  /* 0x0007000003a17984 */ /* 0x000fe80000000800 */
[----:B------:R-:W-:Y:S04]  /*2940*/  LDS R164, [R3+0x4300] ;  /* 0x0043000003a47984 */ /* 0x000fe80000000800 */
[----:B------:R-:W-:Y:S04]  /*2950*/  LDS R165, [R3+0x4700] ;  /* 0x0047000003a57984 */ /* 0x000fe80000000800 */
[----:B------:R-:W-:Y:S04]  /*2960*/  LDS R162, [R0+0x300] ;  /* 0x0003000000a27984 */ /* 0x000fe80000000800 */
[----:B------:R-:W2:Y:S04]  /*2970*/  LDS R163, [R0+0x700] ;  /* 0x0007000000a37984 */ /* 0x000ea80000000800 */
[----:B------:R-:W-:Y:S04]  /*2980*/  LDS R166, [R0+0x4300] ;  /* 0x0043000000a67984 */ /* 0x000fe80000000800 */
[----:B------:R-:W3:Y:S01]  /*2990*/  LDS R167, [R0+0x4700] ;  /* 0x0047000000a77984 */ /* 0x000ee20000000800 */
[----:B------:R-:W-:Y:S01]  /*29a0*/  @!PT LDS RZ, [RZ] ;  /* 0x00000000fffff984 */ /* 0x000fe20000000800 */
[----:B------:R-:W-:Y:S01]  /*29b0*/  @!PT LDS RZ, [RZ] ;  /* 0x00000000fffff984 */ /* 0x000fe20000000800 */
[----:B------:R-:W-:Y:S01]  /*29c0*/  @!PT LDS RZ, [RZ] ;  /* 0x00000000fffff984 */ /* 0x000fe20000000800 */
[----:B------:R-:W-:Y:S01]  /*29d0*/  @!PT LDS RZ, [RZ] ;  /* 0x00000000fffff984 */ /* 0x000fe20000000800 */
[----:B------:R4:W-:Y:S06]  /*29e0*/  MEMBAR.ALL.CTA ;  /* 0x0000000000007992 */ /* 0x0009ec0000008000 */
[----:B----4-:R-:W4:Y:S02]  /*29f0*/  FENCE.VIEW.ASYNC.S ;  /* 0x00000000000073c6 */ /* 0x010f240000000000 */
[----:B----4-:R-:W-:Y:S06]  /*2a00*/  BAR.SYNC.DEFER_BLOCKING 0x2, 0x100 ;  /* 0x0084000000007b1d */ /* 0x010fec0000010000 */
[----:B------:R-:W-:-:S06]  /*2a10*/  WARPGROUP.ARRIVE ;  /* 0x00000000000079c5 */ /* 0x000fcc0000000000 */
[----:B------:R-:W-:Y:S03]  /*2a20*/  HGMMA.64x128x8.F32.TF32 R88, R156, gdesc[UR8], R88, gsb0 ;  /* 0x05e000089c587df0 */ /* 0x000fe60008002858 */
[----:B------:R-:W-:Y:S02]  /*2a30*/  WARPGROUP.DEPBAR.LE gsb0, 0x0 ;  /* 0x00008000000079c5 */ /* 0x000fe40000010000 */
[----:B------:R-:W-:-:S07]  /*2a40*/  WARPGROUP.ARRIVE ;  /* 0x00000000000079c5 */ /* 0x000fce0000000000 */
[----:B------:R-:W-:Y:S01]  /*2a50*/  HGMMA.64x128x8.F32.TF32 R24, R152, gdesc[UR12], R24, gsb0 ;  /* 0x05e0000c98187df0 */ /* 0x000fe20008002818 */
[----:B------:R-:W-:Y:S01]  /*2a60*/  UMOV UR14, UR8 ;  /* 0x00000008000e7c82 */ /* 0x000fe20008000000 */
[----:B------:R-:W-:Y:S01]  /*2a70*/  UMOV UR15, 0xc0000040 ;  /* 0xc0000040000f7882 */ /* 0x000fe20000000000 */
[----:B------:R-:W-:Y:S02]  /*2a80*/  WARPGROUP.DEPBAR.LE gsb0, 0x0 ;  /* 0x00008000000079c5 */ /* 0x000fe40000010000 */
[----:B--2---:R-:W-:-:S07]  /*2a90*/  WARPGROUP.ARRIVE ;  /* 0x00000000000079c5 */ /* 0x004fce0000000000 */
[----:B------:R-:W-:Y:S03]  /*2aa0*/  HGMMA.64x128x8.F32.TF32 R88, R160, gdesc[UR12], R88, gsb0 ;  /* 0x05e0000ca0587df0 */ /* 0x000fe60008002858 */
[----:B------:R-:W-:Y:S02]  /*2ab0*/  WARPGROUP.DEPBAR.LE gsb0, 0x0 ;  /* 0x00008000000079c5 */ /* 0x000fe40000010000 */
[----:B---3--:R-:W-:-:S07]  /*2ac0*/  WARPGROUP.ARRIVE ;  /* 0x00000000000079c5 */ /* 0x008fce0000000000 */
[----:B------:R-:W-:Y:S03]  /*2ad0*/  HGMMA.64x128x8.F32.TF32 R24, R164, gdesc[UR12], R24, gsb0 ;  /* 0x05e0000ca4187df0 */ /* 0x000fe60008002818 */
[----:B------:R-:W-:Y:S02]  /*2ae0*/  WARPGROUP.DEPBAR.LE gsb0, 0x0 ;  /* 0x00008000000079c5 */ /* 0x000fe40000010000 */
[----:B------:R0:W2:Y:S04]  /*2af0*/  LDS R152, [R3+0x400] ;  /* 0x0004000003987984 */ /* 0x0000a80000000800 */
[----:B------:R0:W3:Y:S04]  /*2b00*/  LDS R153, [R3+0x800] ;  /* 0x0008000003997984 */ /* 0x0000e80000000800 */
[----:B------:R0:W4:Y:S04]  /*2b10*/  LDS R154, [R0+0x400] ;  /* 0x00040000009a7984 */ /* 0x0001280000000800 */
[----:B------:R0:W0:Y:S04]  /*2b20*/  LDS R155, [R0+0x800] ;  /* 0x00080000009b7984 */ /* 0x0000280000000800 */
[----:B------:R0:W0:Y:S04]  /*2b30*/  LDS R156, [R3+0x4400] ;  /* 0x00440000039c7984 */ /* 0x0000280000000800 */
[----:B------:R0:W0:Y:S04]  /*2b40*/  LDS R157, [R3+0x4800] ;  /* 0x00480000039d7984 */ /* 0x0000280000000800 */
[----:B------:R0:W0:Y:S04]  /*2b50*/  LDS R158, [R0+0x4400] ;  /* 0x00440000009e7984 */ /* 0x0000280000000800 */
[----:B------:R0:W0:Y:S01]  /*2b60*/  LDS R159, [R0+0x4800] ;  /* 0x00480000009f7984 */ /* 0x0000220000000800 */
[----:B-1----:R-:W-:Y:S05]  /*2b70*/  @!P0 BRA `(.L_x_29) ;  /* 0x0000000000048947 */ /* 0x002fea0003800000 */
[----:B------:R-:W-:Y:S01]  /*2b80*/  BPT.TRAP 0x1 ;  /* 0x000000040000795c */ /* 0x000fe20000300000 */
.L_x_29:
[----:B------:R-:W-:Y:S02]  /*2b90*/  UISETP.GT.U32.AND UP0, UPT, UR40, 0x1, UPT ;  /* 0x000000012800788c */ /* 0x000fe4000bf04070 */
[----:B------:R-:W-:-:S04]  /*2ba0*/  ULEA UR7, UR5, UR9, 0x3 ;  /* 0x0000000905077291 */ /* 0x000fc8000f8e183f */
[----:B------:R-:W-:Y:S01]  /*2bb0*/  UIADD3 UR7, UR7, 0x20, URZ ;  /* 0x0000002007077890 */ /* 0x000fe2000fffe03f */
[----:B------:R-:W-:-:S03]  /*2bc0*/  PLOP3.LUT P2, PT, PT, PT, UP0, 0x80, 0x0 ;  /* 0x000000000000781c */ /* 0x000fc60003f4f008 */
[----:B------:R-:W-:-:S09]  /*2bd0*/  UPRMT UR7, URZ, 0x654, UR7 ;  /* 0x000006543f077896 */ /* 0x000fd20008000007 */
[----:B------:R-:W-:Y:S01]  /*2be0*/  SYNCS.ARRIVE.TRANS64.RED.A1T0 RZ, [UR7], RZ ;  /* 0x000000ffffff79a7 */ /* 0x000fe20008100407 */
[----:B------:R-:W-:Y:S05]  /*2bf0*/  @P2 BRA `(.L_x_30) ;  /* 0x0000000000042947 */ /* 0x000fea0003800000 */
[----:B------:R-:W-:Y:S01]  /*2c00*/  BPT.TRAP 0x1 ;  /* 0x000000040000795c */ /* 0x000fe20000300000 */
.L_x_30:
[----:B------:R-:W-:Y:S01]  /*2c10*/  UIADD3 UR8, UR10, 0x20, URZ ;  /* 0x000000200a087890 */ /* 0x000fe2000fffe03f */
[----:B0-234-:R-:W-:Y:S01]  /*2c20*/  WARPGROUP.ARRIVE ;  /* 0x00000000000079c5 */ /* 0x01dfe20000000000 */
[----:B------:R-:W-:Y:S01]  /*2c30*/  UMOV UR15, 0xc0000040 ;  /* 0xc0000040000f7882 */ /* 0x000fe20000000000 */
[----:B------:R-:W-:-:S04]  /*2c40*/  UIADD3 UR5, UR5, 0x1, URZ ;  /* 0x0000000105057890 */ /* 0x000fc8000fffe03f */
[----:B------:R-:W-:Y:S01]  /*2c50*/  UMOV UR14, UR8 ;  /* 0x00000008000e7c82 */ /* 0x000fe20008000000 */
[----:B------:R-:W-:Y:S01]  /*2c60*/  UISETP.NE.AND UP0, UPT, UR5, 0x4, UPT ;  /* 0x000000040500788c */ /* 0x000fe2000bf05270 */
[----:B------:R-:W-:Y:S03]  /*2c70*/  HGMMA.64x128x8.F32.TF32 R88, R152, gdesc[UR12], R88, gsb0 ;  /* 0x05e0000c98587df0 */ /* 0x000fe60008002858 */
[----:B------:R-:W-:Y:S01]  /*2c80*/  USEL UR5, UR5, URZ, UP0 ;  /* 0x0000003f05057287 */ /* 0x000fe20008000000 */
[----:B------:R-:W-:Y:S02]  /*2c90*/  WARPGROUP.DEPBAR.LE gsb0, 0x0 ;  /* 0x00008000000079c5 */ /* 0x000fe40000010000 */
[----:B------:R-:W-:-:S06]  /*2ca0*/  WARPGROUP.ARRIVE ;  /* 0x00000000000079c5 */ /* 0x000fcc0000000000 */
[----:B------:R-:W-:Y:S03]  /*2cb0*/  HGMMA.64x128x8.F32.TF32 R24, R156, gdesc[UR12], R24, gsb0 ;  /* 0x05e0000c9c187df0 */ /* 0x000fe60008002818 */
[----:B------:R-:W-:Y:S02]  /*2cc0*/  WARPGROUP.DEPBAR.LE gsb0, 0x0 ;  /* 0x00008000000079c5 */ /* 0x000fe40000010000 */
[----:B------:R0:W1:Y:S04]  /*2cd0*/  LDS R164, [R3+0x500] ;  /* 0x0005000003a47984 */ /* 0x0000680000000800 */
[----:B------:R0:W2:Y:S04]  /*2ce0*/  LDS R165, [R3+0x900] ;  /* 0x0009000003a57984 */ /* 0x0000a80000000800 */
[----:B------:R0:W3:Y:S04]  /*2cf0*/  LDS R160, [R3+0x4500] ;  /* 0x0045000003a07984 */ /* 0x0000e80000000800 */
[----:B------:R0:W4:Y:S04]  /*2d00*/  LDS R161, [R3+0x4900] ;  /* 0x0049000003a17984 */ /* 0x0001280000000800 */
[----:B------:R0:W0:Y:S04]  /*2d10*/  LDS R166, [R0+0x500] ;  /* 0x0005000000a67984 */ /* 0x0000280000000800 */
[----:B------:R0:W0:Y:S04]  /*2d20*/  LDS R167, [R0+0x900] ;  /* 0x0009000000a77984 */ /* 0x0000280000000800 */
[----:B------:R0:W0:Y:S04]  /*2d30*/  LDS R162, [R0+0x4500] ;  /* 0x0045000000a27984 */ /* 0x0000280000000800 */
[----:B------:R0:W0:Y:S01]  /*2d40*/  LDS R163, [R0+0x4900] ;  /* 0x0049000000a37984 */ /* 0x0000220000000800 */
[----:B------:R-:W-:Y:S05]  /*2d50*/  @!P0 BRA `(.L_x_31) ;  /* 0x0000000000048947 */ /* 0x000fea0003800000 */
[----:B------:R-:W-:Y:S01]  /*2d60*/  BPT.TRAP 0x1 ;  /* 0x000000040000795c */ /* 0x000fe20000300000 */
.L_x_31:
[C---:B------:R-:W-:Y:S01]  /*2d70*/  IMAD.SHL.U32 R8, R179.reuse, 0x1000, RZ ;  /* 0x00001000b3087824 */ /* 0x040fe200078e00ff */
[----:B------:R-:W-:Y:S01]  /*2d80*/  BSSY B0, `(.L_x_32) ;  /* 0x000000a000007945 */ /* 0x000fe20003800000 */
[----:B------:R-:W-:Y:S02]  /*2d90*/  IMAD.SHL.U32 R182, R179, 0x2000, RZ ;  /* 0x00002000b3b67824 */ /* 0x000fe400078e00ff */
[----:B------:R-:W-:Y:S01]  /*2da0*/  IMAD.U32 R6, RZ, RZ, UR9 ;  /* 0x00000009ff067e24 */ /* 0x000fe2000f8e00ff */
[----:B0-----:R-:W-:Y:S02]  /*2db0*/  LOP3.LUT R3, R8, R175, RZ, 0xfc, !PT ;  /* 0x000000af08037212 */ /* 0x001fe400078efcff */
[----:B------:R-:W-:Y:S01]  /*2dc0*/  LOP3.LUT R0, R182, R171, RZ, 0xfc, !PT ;  /* 0x000000abb6007212 */ /* 0x000fe200078efcff */
[----:B------:R-:W-:Y:S02]  /*2dd0*/  VIADD R6, R6, 0x20200 ;  /* 0x0002020006067836 */ /* 0x000fe40000000000 */
[----:B------:R-:W-:Y:S01]  /*2de0*/  IMAD.IADD R9, R174, 0x1, R3 ;  /* 0x00000001ae097824 */ /* 0x000fe200078e0203 */
[----:B------:R-:W-:Y:S06]  /*2df0*/  @P1 BRA `(.L_x_33) ;  /* 0x0000000000081947 */ /* 0x000fec0003800000 */
[----:B------:R-:W0:Y:S02]  /*2e00*/  SYNCS.PHASECHK.TRANS64.TRYWAIT P1, [R2+URZ], R5 ;  /* 0x00000005020075a7 */ /* 0x000e24000802017f */
[----:B0-----:R-:W-:Y:S05]  /*2e10*/  @!P1 BRA `(.L_x_34) ;  /* 0x000000c800cc9947 */ /* 0x001fea0003800000 */
.L_x_33:
[----:B------:R-:W-:Y:S05]  /*2e20*/  BSYNC B0 ;  /* 0x0000000000007941 */ /* 0x000fea0003800000 */
.L_x_32:
[----:B------:R-:W-:Y:S01]  /*2e30*/  IMAD.IADD R3, R20, 0x1, R3 ;  /* 0x0000000114037824 */ /* 0x000fe200078e0203 */
[----:B------:R-:W-:Y:S01]  /*2e40*/  LEA R5, R0, UR9, 0x2 ;  /* 0x0000000900057c11 */ /* 0x000fe2000f8e10ff */
[C-C-:B------:R-:W-:Y:S01]  /*2e50*/  IMAD R10, R9.reuse, 0x4, R6.reuse ;  /* 0x00000004090a7824 */ /* 0x140fe200078e0206 */
[----:B------:R-:W-:Y:S01]  /*2e60*/  LEA R9, R9, UR9, 0x2 ;  /* 0x0000000909097c11 */ /* 0x000fe2000f8e10ff */
[C---:B------:R-:W-:Y:S01]  /*2e70*/  IMAD R12, R3.reuse, 0x4, R6 ;  /* 0x00000004030c7824 */ /* 0x040fe200078e0206 */
[----:B------:R-:W-:Y:S01]  /*2e80*/  LEA R11, R3, UR9, 0x2 ;  /* 0x00000009030b7c11 */ /* 0x000fe2000f8e10ff */
[----:B------:R-:W-:Y:S01]  /*2e90*/  IMAD.IADD R7, R170, 0x1, R5 ;  /* 0x00000001aa077824 */ /* 0x000fe200078e0205 */
[----:B------:R-:W-:Y:S01]  /*2ea0*/  UMOV UR7, 0xffffffff ;  /* 0xffffffff00077882 */ /* 0x000fe20000000000 */
[C---:B------:R-:W-:Y:S01]  /*2eb0*/  IMAD.IADD R10, R169.reuse, 0x1, R10 ;  /* 0x00000001a90a7824 */ /* 0x040fe200078e020a */
[----:B------:R-:W0:Y:S01]  /*2ec0*/  LDS R0, [R9+0x20200] ;  /* 0x0202000009007984 */ /* 0x000e220000000800 */
[----:B------:R-:W-:-:S03]  /*2ed0*/  IMAD.IADD R12, R169, 0x1, R12 ;  /* 0x00000001a90c7824 */ /* 0x000fc600078e020c */
[----:B------:R-:W0:Y:S04]  /*2ee0*/  LDS R3, [R11+0x20200] ;  /* 0x020200000b037984 */ /* 0x000e280000000800 */
[----:B------:R-:W0:Y:S04]  /*2ef0*/  LDS R158, [R7+0x200] ;  /* 0x00020000079e7984 */ /* 0x000e280000000800 */
[----:B------:R-:W0:Y:S04]  /*2f00*/  LDS R159, [R7+0x600] ;  /* 0x00060000079f7984 */ /* 0x000e280000000800 */
[----:B------:R-:W0:Y:S04]  /*2f10*/  LDS R154, [R7+0x4200] ;  /* 0x00420000079a7984 */ /* 0x000e280000000800 */
[----:B------:R-:W0:Y:S04]  /*2f20*/  LDS R155, [R7+0x4600] ;  /* 0x00460000079b7984 */ /* 0x000e280000000800 */
[----:B------:R-:W0:Y:S04]  /*2f30*/  LDS R2, [R10] ;  /* 0x000000000a027984 */ /* 0x000e280000000800 */
[----:B------:R-:W0:Y:S04]  /*2f40*/  LDS R4, [R12] ;  /* 0x000000000c047984 */ /* 0x000e280000000800 */
[----:B------:R-:W0:Y:S04]  /*2f50*/  LDS R156, [R5+0x200] ;  /* 0x00020000059c7984 */ /* 0x000e280000000800 */
[----:B------:R-:W0:Y:S04]  /*2f60*/  LDS R157, [R5+0x600] ;  /* 0x00060000059d7984 */ /* 0x000e280000000800 */
[----:B------:R-:W0:Y:S04]  /*2f70*/  LDS R152, [R5+0x4200] ;  /* 0x0042000005987984 */ /* 0x000e280000000800 */
[----:B------:R1:W0:Y:S02]  /*2f80*/  LDS R153, [R5+0x4600] ;  /* 0x0046000005997984 */ /* 0x0002240000000800 */
[----:B-1----:R-:W-:Y:S01]  /*2f90*/  LOP3.LUT R5, R8, R172, RZ, 0xfc, !PT ;  /* 0x000000ac08057212 */ /* 0x002fe200078efcff */
[----:B------:R-:W-:Y:S06]  /*2fa0*/  BRA.DIV UR7, `(.L_x_35) ;  /* 0x000000ca077c7947 */ /* 0x000fec000b800000 */
[--C-:B------:R-:W-:Y:S01]  /*2fb0*/  IMAD.IADD R13, R174, 0x1, R5.reuse ;  /* 0x00000001ae0d7824 */ /* 0x100fe200078e0205 */
[----:B------:R-:W-:Y:S01]  /*2fc0*/  NOP ;  /* 0x0000000000007918 */ /* 0x000fe20000000000 */
[----:B------:R-:W-:Y:S02]  /*2fd0*/  IMAD.IADD R5, R20, 0x1, R5 ;  /* 0x0000000114057824 */ /* 0x000fe400078e0205 */
[C-C-:B------:R-:W-:Y:S01]  /*2fe0*/  IMAD R21, R13.reuse, 0x4, R6.reuse ;  /* 0x000000040d157824 */ /* 0x140fe200078e0206 */
[----:B------:R-:W-:Y:S01]  /*2ff0*/  LEA R13, R13, UR9, 0x2 ;  /* 0x000000090d0d7c11 */ /* 0x000fe2000f8e10ff */
[C---:B------:R-:W-:Y:S01]  /*3000*/  IMAD R23, R5.reuse, 0x4, R6 ;  /* 0x0000000405177824 */ /* 0x040fe200078e0206 */
[----:B------:R-:W-:Y:S01]  /*3010*/  LEA R14, R5, UR9, 0x2 ;  /* 0x00000009050e7c11 */ /* 0x000fe2000f8e10ff */
[C---:B------:R-:W-:Y:S02]  /*3020*/  IMAD.IADD R21, R170.reuse, 0x1, R21 ;  /* 0x00000001aa157824 */ /* 0x040fe400078e0215 */
[----:B------:R-:W-:Y:S01]  /*3030*/  IMAD.IADD R23, R170, 0x1, R23 ;  /* 0x00000001aa177824 */ /* 0x000fe200078e0217 */
[----:B0-----:R-:W-:Y:S04]  /*3040*/  STS [R13+0x20200], R0 ;  /* 0x020200000d007388 */ /* 0x001fe80000000800 */
[----:B------:R-:W-:Y:S04]  /*3050*/  STS [R21], R2 ;  /* 0x0000000215007388 */ /* 0x000fe80000000800 */
[----:B------:R-:W-:Y:S04]  /*3060*/  STS [R14+0x20200], R3 ;  /* 0x020200030e007388 */ /* 0x000fe80000000800 */
[----:B------:R-:W-:Y:S04]  /*3070*/  STS [R23], R4 ;  /* 0x0000000417007388 */ /* 0x000fe80000000800 */
        /* <DEDUP_REMOVED lines=17> */
[----:B---3--:R0:W-:Y:S04]  /*3190*/  STS [R23+0x2000], R4 ;  /* 0x0020000417007388 */ /* 0x0081e80000000800 */
[----:B------:R0:W1:Y:S04]  /*31a0*/  LDS R6, [R9+0x23200] ;  /* 0x0232000009067984 */ /* 0x0000680000000800 */
[----:B------:R0:W2:Y:S04]  /*31b0*/  LDS R8, [R10+0x3000] ;  /* 0x003000000a087984 */ /* 0x0000a80000000800 */
[----:B------:R0:W3:Y:S04]  /*31c0*/  LDS R5, [R11+0x23200] ;  /* 0x023200000b057984 */ /* 0x0000e80000000800 */
[----:B------:R0:W0:Y:S01]  /*31d0*/  LDS R184, [R12+0x3000] ;  /* 0x003000000cb87984 */ /* 0x0000220000000800 */
[----:B------:R-:W-:Y:S01]  /*31e0*/  NOP ;  /* 0x0000000000007918 */ /* 0x000fe20000000000 */
.L_x_337:
[----:B-1----:R1:W-:Y:S01]  /*31f0*/  STS [R13+0x23200], R6 ;  /* 0x023200060d007388 */ /* 0x0023e20000000800 */
[----:B------:R-:W-:Y:S05]  /*3200*/  WARPSYNC.ALL ;  /* 0x0000000000007948 */ /* 0x000fea0003800000 */
[----:B--2---:R1:W-:Y:S04]  /*3210*/  STS [R21+0x3000], R8 ;  /* 0x0030000815007388 */ /* 0x0043e80000000800 */
[----:B---3--:R1:W-:Y:S04]  /*3220*/  STS [R14+0x23200], R5 ;  /* 0x023200050e007388 */ /* 0x0083e80000000800 */
[----:B0-----:R1:W-:Y:S01]  /*3230*/  STS [R23+0x3000], R184 ;  /* 0x003000b817007388 */ /* 0x0013e20000000800 */
[----:B------:R-:W-:Y:S01]  /*3240*/  UIADD3 UR8, UR10, 0x30, URZ ;  /* 0x000000300a087890 */ /* 0x000fe2000fffe03f */
[----:B------:R-:W-:Y:S01]  /*3250*/  WARPGROUP.ARRIVE ;  /* 0x00000000000079c5 */ /* 0x000fe20000000000 */
[----:B------:R-:W-:Y:S01]  /*3260*/  UMOV UR11, 0xc0000040 ;  /* 0xc0000040000b7882 */ /* 0x000fe20000000000 */
[----:B------:R-:W-:Y:S01]  /*3270*/  UISETP.GT.AND UP0, UPT, UR6, 0x2, UPT ;  /* 0x000000020600788c */ /* 0x000fe2000bf04270 */
[----:B------:R-:W-:Y:S01]  /*3280*/  R2UR UR7, R179 ;  /* 0x00000000b30772ca */ /* 0x000fe200000e0000 */
[----:B------:R-:W-:-:S02]  /*3290*/  UIADD3 UR6, UR6, -0x1, URZ ;  /* 0xffffffff06067890 */ /* 0x000fc4000fffe03f */
[----:B------:R-:W-:Y:S02]  /*32a0*/  UMOV UR10, UR8 ;  /* 0x00000008000a7c82 */ /* 0x000fe40008000000 */
[----:B------:R-:W-:Y:S01]  /*32b0*/  HGMMA.64x128x8.F32.TF32 R88, R164, gdesc[UR8], R88, gsb0 ;  /* 0x05e00008a4587df0 */ /* 0x000fe20008002858 */
[----:B------:R-:W-:Y:S02]  /*32c0*/  PLOP3.LUT P1, PT, PT, PT, UP0, 0x80, 0x0 ;  /* 0x000000000000781c */ /* 0x000fe40003f2f008 */
[----:B------:R-:W-:Y:S02]  /*32d0*/  WARPGROUP.DEPBAR.LE gsb0, 0x0 ;  /* 0x00008000000079c5 */ /* 0x000fe40000010000 */
[----:B----4-:R-:W-:-:S07]  /*32e0*/  WARPGROUP.ARRIVE ;  /* 0x00000000000079c5 */ /* 0x010fce0000000000 */
[----:B------:R-:W-:Y:S03]  /*32f0*/  HGMMA.64x128x8.F32.TF32 R24, R160, gdesc[UR8], R24, gsb0 ;  /* 0x05e00008a0187df0 */ /* 0x000fe60008002818 */
[----:B------:R-:W-:Y:S02]  /*3300*/  WARPGROUP.DEPBAR.LE gsb0, 0x0 ;  /* 0x00008000000079c5 */ /* 0x000fe40000010000 */
[----:B-1----:R-:W-:Y:S05]  /*3310*/  @P1 BRA `(.L_x_36) ;  /* 0xfffffff000fc1947 */ /* 0x002fea000383ffff */
.L_x_27:
[----:B0-----:R-:W0:Y:S01]  /*3320*/  S2R R0, SR_TID.X ;  /* 0x0000000000007919 */ /* 0x001e220000002100 */
[----:B------:R-:W-:Y:S01]  /*3330*/  LOP3.LUT R173, R177, R173, R176, 0xfe, !PT ;  /* 0x000000adb1ad7212 */ /* 0x000fe200078efeb0 */
[----:B------:R-:W-:Y:S01]  /*3340*/  IMAD.MOV.U32 R3, RZ, RZ, -0x3fffffc0 ;  /* 0xc0000040ff037424 */ /* 0x000fe200078e00ff */
[----:B------:R-:W-:Y:S01]  /*3350*/  LEA R2, R179, UR4, 0xa ;  /* 0x00000004b3027c11 */ /* 0x000fe2000f8e50ff */
[----:B------:R-:W-:-:S03]  /*3360*/  IMAD.MOV.U32 R5, RZ, RZ, -0x3fffffc0 ;  /* 0xc0000040ff057424 */ /* 0x000fc600078e00ff */
[C---:B------:R-:W-:Y:S01]  /*3370*/  R2UR UR6, R2.reuse ;  /* 0x00000000020672ca */ /* 0x040fe200000e0000 */
[C---:B------:R-:W-:Y:S01]  /*3380*/  VIADD R4, R2.reuse, 0x10 ;  /* 0x0000001002047836 */ /* 0x040fe20000000000 */
[C---:B------:R-:W-:Y:S02]  /*3390*/  R2UR UR7, R3.reuse ;  /* 0x00000000030772ca */ /* 0x040fe400000e0000 */
[----:B------:R-:W-:Y:S02]  /*33a0*/  R2UR UR10, R2 ;  /* 0x00000000020a72ca */ /* 0x000fe400000e0000 */
[----:B------:R-:W-:Y:S01]  /*33b0*/  R2UR UR11, R3 ;  /* 0x00000000030b72ca */ /* 0x000fe200000e0000 */
[----:B0-----:R-:W-:-:S05]  /*33c0*/  IMAD.SHL.U32 R0, R0, 0x8, RZ ;  /* 0x0000000800007824 */ /* 0x001fca00078e00ff */
[----:B------:R-:W-:-:S05]  /*33d0*/  LOP3.LUT R173, R173, 0x18, R0, 0xf8, !PT ;  /* 0x00000018adad7812 */ /* 0x000fca00078ef800 */
[----:B------:R-:W-:-:S05]  /*33e0*/  IMAD.IADD R182, R173, 0x1, R182 ;  /* 0x00000001adb67824 */ /* 0x000fca00078e02b6 */
[----:B------:R-:W-:-:S05]  /*33f0*/  LEA R7, R182, UR9, 0x2 ;  /* 0x00000009b6077c11 */ /* 0x000fca000f8e10ff */
[----:B------:R-:W-:Y:S01]  /*3400*/  IMAD.IADD R170, R170, 0x1, R7 ;  /* 0x00000001aaaa7824 */ /* 0x000fe200078e0207 */
[----:B------:R-:W-:Y:S04]  /*3410*/  LDS R160, [R7+0x300] ;  /* 0x0003000007a07984 */ /* 0x000fe80000000800 */
[----:B------:R-:W-:Y:S04]  /*3420*/  LDS R161, [R7+0x700] ;  /* 0x0007000007a17984 */ /* 0x000fe80000000800 */
[----:B------:R-:W-:Y:S04]  /*3430*/  LDS R164, [R7+0x4300] ;  /* 0x0043000007a47984 */ /* 0x000fe80000000800 */
[----:B------:R-:W-:Y:S04]  /*3440*/  LDS R165, [R7+0x4700] ;  /* 0x0047000007a57984 */ /* 0x000fe80000000800 */
[----:B------:R-:W-:Y:S04]  /*3450*/  LDS R162, [R170+0x300] ;  /* 0x00030000aaa27984 */ /* 0x000fe80000000800 */
[----:B------:R-:W0:Y:S04]  /*3460*/  LDS R163, [R170+0x700] ;  /* 0x00070000aaa37984 */ /* 0x000e280000000800 */
[----:B------:R-:W-:Y:S04]  /*3470*/  LDS R166, [R170+0x4300] ;  /* 0x00430000aaa67984 */ /* 0x000fe80000000800 */
[----:B------:R-:W1:Y:S01]  /*3480*/  LDS R167, [R170+0x4700] ;  /* 0x00470000aaa77984 */ /* 0x000e620000000800 */
[----:B------:R-:W-:Y:S01]  /*3490*/  @!PT LDS RZ, [RZ] ;  /* 0x00000000fffff984 */ /* 0x000fe20000000800 */
[----:B------:R-:W-:Y:S01]  /*34a0*/  @!PT LDS RZ, [RZ] ;  /* 0x00000000fffff984 */ /* 0x000fe20000000800 */
[----:B------:R-:W-:Y:S01]  /*34b0*/  @!PT LDS RZ, [RZ] ;  /* 0x00000000fffff984 */ /* 0x000fe20000000800 */
[----:B------:R-:W-:Y:S01]  /*34c0*/  @!PT LDS RZ, [RZ] ;  /* 0x00000000fffff984 */ /* 0x000fe20000000800 */
[----:B------:R2:W-:Y:S06]  /*34d0*/  MEMBAR.ALL.CTA ;  /* 0x0000000000007992 */ /* 0x0005ec0000008000 */
[----:B--2---:R-:W2:Y:S02]  /*34e0*/  FENCE.VIEW.ASYNC.S ;  /* 0x00000000000073c6 */ /* 0x004ea40000000000 */
[----:B--2---:R-:W-:Y:S06]  /*34f0*/  BAR.SYNC.DEFER_BLOCKING 0x2, 0x100 ;  /* 0x0084000000007b1d */ /* 0x004fec0000010000 */
[----:B------:R-:W-:-:S06]  /*3500*/  WARPGROUP.ARRIVE ;  /* 0x00000000000079c5 */ /* 0x000fcc0000000000 */
[----:B------:R-:W-:Y:S01]  /*3510*/  HGMMA.64x128x8.F32.TF32 R88, R156, gdesc[UR4], R88, gsb0 ;  /* 0x05e000049c587df0 */ /* 0x000fe20008002858 */
[----:B------:R-:W-:Y:S02]  /*3520*/  R2UR UR6, R4 ;  /* 0x00000000040672ca */ /* 0x000fe400000e0000 */
[----:B------:R-:W-:Y:S01]  /*3530*/  R2UR UR7, R5 ;  /* 0x00000000050772ca */ /* 0x000fe200000e0000 */
[----:B------:R-:W-:Y:S02]  /*3540*/  WARPGROUP.DEPBAR.LE gsb0, 0x0 ;  /* 0x00008000000079c5 */ /* 0x000fe40000010000 */
[----:B------:R-:W-:-:S06]  /*3550*/  WARPGROUP.ARRIVE ;  /* 0x00000000000079c5 */ /* 0x000fcc0000000000 */
[----:B------:R-:W-:Y:S01]  /*3560*/  HGMMA.64x128x8.F32.TF32 R24, R152, gdesc[UR8], R24, gsb0 ;  /* 0x05e0000898187df0 */ /* 0x000fe20008002818 */
[----:B------:R-:W-:Y:S02]  /*3570*/  R2UR UR10, R4 ;  /* 0x00000000040a72ca */ /* 0x000fe400000e0000 */
[----:B------:R-:W-:Y:S01]  /*3580*/  R2UR UR11, R5 ;  /* 0x00000000050b72ca */ /* 0x000fe200000e0000 */
[----:B------:R-:W-:Y:S02]  /*3590*/  WARPGROUP.DEPBAR.LE gsb0, 0x0 ;  /* 0x00008000000079c5 */ /* 0x000fe40000010000 */
[----:B0-----:R-:W-:-:S06]  /*35a0*/  WARPGROUP.ARRIVE ;  /* 0x00000000000079c5 */ /* 0x001fcc0000000000 */
[----:B------:R-:W-:Y:S03]  /*35b0*/  HGMMA.64x128x8.F32.TF32 R88, R160, gdesc[UR4], R88, gsb0 ;  /* 0x05e00004a0587df0 */ /* 0x000fe60008002858 */
[----:B------:R-:W-:Y:S02]  /*35c0*/  WARPGROUP.DEPBAR.LE gsb0, 0x0 ;  /* 0x00008000000079c5 */ /* 0x000fe40000010000 */
[----:B-1----:R-:W-:-:S07]  /*35d0*/  WARPGROUP.ARRIVE ;  /* 0x00000000000079c5 */ /* 0x002fce0000000000 */
        /* <DEDUP_REMOVED lines=12> */
.L_x_37:
        /* <DEDUP_REMOVED lines=8> */
.L_x_38:
[C---:B------:R-:W-:Y:S01]  /*3720*/  VIADD R4, R2.reuse, 0x20 ;  /* 0x0000002002047836 */ /* 0x040fe20000000000 */
[----:B-1234-:R-:W-:Y:S01]  /*3730*/  WARPGROUP.ARRIVE ;  /* 0x00000000000079c5 */ /* 0x01efe20000000000 */
[----:B------:R-:W-:Y:S02]  /*3740*/  IMAD.MOV.U32 R5, RZ, RZ, -0x3fffffc0 ;  /* 0xc0000040ff057424 */ /* 0x000fe400078e00ff */
[----:B------:R-:W-:Y:S01]  /*3750*/  VIADD R2, R2, 0x30 ;  /* 0x0000003002027836 */ /* 0x000fe20000000000 */
[C---:B------:R-:W-:Y:S01]  /*3760*/  R2UR UR6, R4.reuse ;  /* 0x00000000040672ca */ /* 0x040fe200000e0000 */
[----:B------:R-:W-:Y:S01]  /*3770*/  IMAD.MOV.U32 R3, RZ, RZ, -0x3fffffc0 ;  /* 0xc0000040ff037424 */ /* 0x000fe200078e00ff */
[C---:B------:R-:W-:Y:S02]  /*3780*/  R2UR UR7, R5.reuse ;  /* 0x00000000050772ca */ /* 0x040fe400000e0000 */
[----:B------:R-:W-:Y:S02]  /*3790*/  R2UR UR10, R4 ;  /* 0x00000000040a72ca */ /* 0x000fe400000e0000 */
[----:B------:R-:W-:-:S09]  /*37a0*/  R2UR UR11, R5 ;  /* 0x00000000050b72ca */ /* 0x000fd200000e0000 */
[----:B------:R-:W-:Y:S01]  /*37b0*/  HGMMA.64x128x8.F32.TF32 R88, R152, gdesc[UR4], R88, gsb0 ;  /* 0x05e0000498587df0 */ /* 0x000fe20008002858 */
[----:B------:R-:W-:Y:S02]  /*37c0*/  R2UR UR6, R2 ;  /* 0x00000000020672ca */ /* 0x000fe400000e0000 */
[----:B------:R-:W-:Y:S01]  /*37d0*/  R2UR UR7, R3 ;  /* 0x00000000030772ca */ /* 0x000fe200000e0000 */
[----:B------:R-:W-:Y:S02]  /*37e0*/  WARPGROUP.DEPBAR.LE gsb0, 0x0 ;  /* 0x00008000000079c5 */ /* 0x000fe40000010000 */
[----:B0-----:R-:W-:-:S06]  /*37f0*/  WARPGROUP.ARRIVE ;  /* 0x00000000000079c5 */ /* 0x001fcc0000000000 */
[----:B------:R-:W-:Y:S01]  /*3800*/  HGMMA.64x128x8.F32.TF32 R24, R156, gdesc[UR8], R24, gsb0 ;  /* 0x05e000089c187df0 */ /* 0x000fe20008002818 */
[----:B------:R-:W-:Y:S02]  /*3810*/  R2UR UR10, R2 ;  /* 0x00000000020a72ca */ /* 0x000fe400000e0000 */
[----:B------:R-:W-:Y:S01]  /*3820*/  R2UR UR11, R3 ;  /* 0x00000000030b72ca */ /* 0x000fe200000e0000 */
        /* <DEDUP_REMOVED lines=15> */
.L_x_23:
[----:B------:R-:W-:Y:S05]  /*3920*/  @!P0 BRA `(.L_x_39) ;  /* 0x0000000000048947 */ /* 0x000fea0003800000 */
[----:B------:R-:W-:Y:S01]  /*3930*/  BPT.TRAP 0x1 ;  /* 0x000000040000795c */ /* 0x000fe20000300000 */
.L_x_39:
[----:B------:R-:W0:Y:S01]  /*3940*/  S2UR UR6, SR_CgaCtaId ;  /* 0x00000000000679c3 */ /* 0x000e220000008800 */
[----:B------:R-:W-:Y:S01]  /*3950*/  UIADD3 UR39, UR41, UR39, URZ ;  /* 0x0000002729277290 */ /* 0x000fe2000fffe03f */
[----:B------:R-:W-:Y:S01]  /*3960*/  UMOV UR5, 0x400 ;  /* 0x0000040000057882 */ /* 0x000fe20000000000 */
[----:B------:R-:W-:Y:S02]  /*3970*/  UISETP.GT.U32.AND UP0, UPT, UR40, 0x1, UPT ;  /* 0x000000012800788c */ /* 0x000fe4000bf04070 */
[----:B------:R-:W-:-:S04]  /*3980*/  ULEA UR4, UR39, 0xfffffff8, 0x3 ;  /* 0xfffffff827047891 */ /* 0x000fc8000f8e183f */
[----:B------:R-:W-:Y:S01]  /*3990*/  ULOP3.LUT UR4, UR4, 0x18, URZ, 0xc0, !UPT ;  /* 0x0000001804047892 */ /* 0x000fe2000f8ec03f */
[----:B------:R-:W-:Y:S01]  /*39a0*/  PLOP3.LUT P0, PT, PT, PT, UP0, 0x80, 0x0 ;  /* 0x000000000000781c */ /* 0x000fe20003f0f008 */
[----:B0-----:R-:W-:-:S04]  /*39b0*/  ULEA UR5, UR6, UR5, 0x18 ;  /* 0x0000000506057291 */ /* 0x001fc8000f8ec03f */
[----:B------:R-:W-:-:S04]  /*39c0*/  UIADD3 UR4, UR5, 0x20, UR4 ;  /* 0x0000002005047890 */ /* 0x000fc8000fffe004 */
[----:B------:R-:W-:-:S09]  /*39d0*/  UPRMT UR4, URZ, 0x654, UR4 ;  /* 0x000006543f047896 */ /* 0x000fd20008000004 */
[----:B------:R-:W-:Y:S01]  /*39e0*/  SYNCS.ARRIVE.TRANS64.RED.A1T0 RZ, [UR4], RZ ;  /* 0x000000ffffff79a7 */ /* 0x000fe20008100404 */
[----:B------:R-:W-:Y:S05]  /*39f0*/  @P0 BRA `(.L_x_40) ;  /* 0x0000000000040947 */ /* 0x000fea0003800000 */
[----:B------:R-:W-:Y:S01]  /*3a00*/  BPT.TRAP 0x1 ;  /* 0x000000040000795c */ /* 0x000fe20000300000 */
.L_x_40:
[----:B------:R-:W0:Y:S01]  /*3a10*/  S2R R4, SR_TID.X ;  /* 0x0000000000047919 */ /* 0x000e220000002100 */
[----:B--2---:R-:W1:Y:S01]  /*3a20*/  LDC R5, c[0x0][0x288] ;  /* 0x0000a200ff057b82 */ /* 0x004e620000000800 */
[----:B------:R-:W-:Y:S01]  /*3a30*/  LOP3.LUT R178, R178, 0x7, RZ, 0xc0, !PT ;  /* 0x00000007b2b27812 */ /* 0x000fe200078ec0ff */
[----:B------:R-:W-:Y:S01]  /*3a40*/  USHF.R.U32.HI UR4, URZ, 0x2, UR39 ;  /* 0x000000023f047899 */ /* 0x000fe20008011627 */
[----:B------:R-:W-:Y:S01]  /*3a50*/  LOP3.LUT R0, R18, 0x1, RZ, 0xc0, !PT ;  /* 0x0000000112007812 */ /* 0x000fe200078ec0ff */
[C---:B------:R-:W-:Y:S01]  /*3a60*/  IMAD.SHL.U32 R11, R17.reuse, 0x100, RZ ;  /* 0x00000100110b7824 */ /* 0x040fe200078e00ff */
[----:B------:R-:W-:Y:S01]  /*3a70*/  USHF.R.S32.HI UR9, URZ, 0x1f, UR42 ;  /* 0x0000001f3f097899 */ /* 0x000fe2000801142a */
[----:B------:R-:W-:Y:S01]  /*3a80*/  IMAD.WIDE R6, R17, 0x100, RZ ;  /* 0x0000010011067825 */ /* 0x000fe200078e02ff */
[----:B------:R-:W-:Y:S01]  /*3a90*/  ULOP3.LUT UR4, UR4, 0x1, URZ, 0xc0, !UPT ;  /* 0x0000000104047892 */ /* 0x000fe2000f8ec03f */
[----:B------:R-:W-:Y:S02]  /*3aa0*/  ULDC UR8, c[0x0][0x284] ;  /* 0x0000a10000087ab9 */ /* 0x000fe40000000800 */
[----:B------:R-:W-:Y:S01]  /*3ab0*/  IMAD.SHL.U32 R23, R0, 0x40, RZ ;  /* 0x0000004000177824 */ /* 0x000fe200078e00ff */
[----:B------:R-:W-:Y:S01]  /*3ac0*/  UISETP.GT.U32.AND UP1, UPT, UR39, 0x3, UPT ;  /* 0x000000032700788c */ /* 0x000fe2000bf24070 */
[----:B------:R-:W-:Y:S01]  /*3ad0*/  IMAD.MOV.U32 R17, RZ, RZ, -0x1 ;  /* 0xffffffffff117424 */ /* 0x000fe200078e00ff */
[----:B------:R-:W-:Y:S01]  /*3ae0*/  ULDC.64 UR6, c[0x0][0x5d0] ;  /* 0x0001740000067ab9 */ /* 0x000fe20000000a00 */
[----:B------:R-:W-:Y:S01]  /*3af0*/  UISETP.NE.U32.AND UP0, UPT, UR4, 0x1, UPT ;  /* 0x000000010400788c */ /* 0x000fe2000bf05070 */
[----:B------:R-:W-:Y:S01]  /*3b00*/  LOP3.LUT R23, R23, 0x40, R178, 0xe2, !PT ;  /* 0x0000004017177812 */ /* 0x000fe200078ee2b2 */
[----:B------:R-:W-:-:S02]  /*3b10*/  UIMAD UR5, UR9, UR6, URZ ;  /* 0x00000006090572a4 */ /* 0x000fc4000f8e023f */
[----:B------:R-:W-:Y:S02]  /*3b20*/  UISETP.LT.U32.AND UP1, UPT, UR41, 0x4, UP1 ;  /* 0x000000042900788c */ /* 0x000fe40008f21070 */
[----:B------:R-:W-:Y:S02]  /*3b30*/  UISETP.GT.U32.AND UP0, UPT, UR41, 0x3, !UP0 ;  /* 0x000000032900788c */ /* 0x000fe4000c704070 */
[----:B------:R-:W-:Y:S02]  /*3b40*/  UIMAD UR5, UR42, UR7, UR5 ;  /* 0x000000072a0572a4 */ /* 0x000fe4000f8e0205 */
[----:B------:R-:W-:Y:S02]  /*3b50*/  USEL UR4, URZ, 0x1, !UP0 ;  /* 0x000000013f047887 */ /* 0x000fe4000c000000 */
[----:B------:R-:W-:Y:S01]  /*3b60*/  ULOP3.LUT UR39, UR39, 0x3, URZ, 0xc0, !UPT ;  /* 0x0000000327277892 */ /* 0x000fe2000f8ec03f */
[----:B0-----:R-:W-:-:S04]  /*3b70*/  LOP3.LUT R2, R4, 0x60, RZ, 0xc0, !PT ;  /* 0x0000006004027812 */ /* 0x001fc800078ec0ff */
[----:B------:R-:W-:Y:S02]  /*3b80*/  SHF.R.U32.HI R9, RZ, 0x1, R2 ;  /* 0x00000001ff097819 */ /* 0x000fe40000011602 */
[----:B------:R-:W-:Y:S02]  /*3b90*/  LOP3.LUT R2, R4, 0x3, RZ, 0xc0, !PT ;  /* 0x0000000304027812 */ /* 0x000fe400078ec0ff */
[----:B------:R-:W-:Y:S02]  /*3ba0*/  IADD3 R3, RZ, -R9, -R178 ;  /* 0x80000009ff037210 */ /* 0x000fe40007ffe8b2 */
[----:B------:R-:W-:Y:S01]  /*3bb0*/  LOP3.LUT R23, R6, R23, R9, 0xfe, !PT ;  /* 0x0000001706177212 */ /* 0x000fe200078efe09 */
[----:B-1----:R-:W-:Y:S02]  /*3bc0*/  IMAD R13, R2, -0x2, R5 ;  /* 0xfffffffe020d7824 */ /* 0x002fe400078e0205 */
[----:B------:R-:W-:Y:S02]  /*3bd0*/  IMAD R8, R0, -0x40, R3 ;  /* 0xffffffc000087824 */ /* 0x000fe400078e0203 */
[----:B------:R-:W-:-:S02]  /*3be0*/  IMAD.SHL.U32 R0, R16, 0x80, RZ ;  /* 0x0000008010007824 */ /* 0x000fc400078e00ff */
[----:B------:R-:W-:Y:S01]  /*3bf0*/  IMAD.SHL.U32 R3, R4, 0x2, RZ ;  /* 0x0000000204037824 */ /* 0x000fe200078e00ff */
[C---:B------:R-:W-:Y:S02]  /*3c00*/  IADD3 R16, -R11.reuse, UR8, R8 ;  /* 0x000000080b107c10 */ /* 0x040fe4000fffe108 */
[C---:B------:R-:W-:Y:S02]  /*3c10*/  ISETP.GE.AND P0, PT, R0.reuse, R5, PT ;  /* 0x000000050000720c */ /* 0x040fe40003f06270 */
[----:B------:R-:W-:Y:S01]  /*3c20*/  LOP3.LUT R4, R0, 0x6, R3, 0xf8, !PT ;  /* 0x0000000600047812 */ /* 0x000fe200078ef803 */
[----:B------:R-:W-:Y:S01]  /*3c30*/  IMAD.U32 R3, RZ, RZ, UR6 ;  /* 0x00000006ff037e24 */ /* 0x000fe2000f8e00ff */
[----:B------:R-:W-:Y:S01]  /*3c40*/  ISETP.GE.OR P0, PT, R11, UR8, P0 ;  /* 0x000000080b007c0c */ /* 0x000fe20008706670 */
[----:B------:R-:W-:Y:S01]  /*3c50*/  USEL UR6, URZ, 0x1, !UP1 ;  /* 0x000000013f067887 */ /* 0x000fe2000c800000 */
[----:B------:R-:W-:Y:S01]  /*3c60*/  SHF.R.S32.HI R5, RZ, 0x1f, R4 ;  /* 0x0000001fff057819 */ /* 0x000fe20000011404 */
[----:B------:R-:W-:-:S02]  /*3c70*/  IMAD.IADD R0, R13, 0x1, -R0 ;  /* 0x000000010d007824 */ /* 0x000fc400078e0a00 */
[----:B------:R-:W-:Y:S01]  /*3c80*/  ULOP3.LUT UR38, UR4, UR38, UR6, 0x96, !UPT ;  /* 0x0000002604267292 */ /* 0x000fe2000f8e9606 */
[----:B------:R-:W-:-:S04]  /*3c90*/  IMAD.WIDE.U32 R2, R3, UR42, R4 ;  /* 0x0000002a03027c25 */ /* 0x000fc8000f8e0004 */
[----:B------:R-:W-:Y:S02]  /*3ca0*/  VIADD R9, R3, UR5 ;  /* 0x0000000503097c36 */ /* 0x000fe40008000000 */
[----:B------:R-:W-:Y:S01]  /*3cb0*/  IMAD.MOV.U32 R8, RZ, RZ, R2 ;  /* 0x000000ffff087224 */ /* 0x000fe200078e0002 */
[----:B------:R-:W-:Y:S06]  /*3cc0*/  @P0 BRA `(.L_x_41) ;  /* 0x0000008000640947 */ /* 0x000fec0003800000 */
[----:B------:R-:W0:Y:S01]  /*3cd0*/  LDC.64 R2, c[0x0][0x5c8] ;  /* 0x00017200ff027b82 */ /* 0x000e220000000a00 */
[----:B-----5:R-:W-:Y:S01]  /*3ce0*/  FSETP.NEU.AND P0, PT, R22, RZ, PT ;  /* 0x000000ff1600720b */ /* 0x020fe20003f0d000 */
[----:B------:R-:W-:Y:S01]  /*3cf0*/  BSSY B0, `(.L_x_41) ;  /* 0x0000816000007945 */ /* 0x000fe20003800000 */
[----:B------:R-:W-:-:S04]  /*3d00*/  ISETP.GT.AND P3, PT, R16, RZ, PT ;  /* 0x000000ff1000720c */ /* 0x000fc80003f64270 */
[----:B------:R-:W-:Y:S01]  /*3d10*/  ISETP.GT.AND P2, PT, R0, RZ, P3 ;  /* 0x000000ff0000720c */ /* 0x000fe20001f44270 */
[-C--:B0-----:R-:W-:Y:S02]  /*3d20*/  IMAD R10, R7, R2.reuse, RZ ;  /* 0x00000002070a7224 */ /* 0x081fe400078e02ff */
[----:B------:R-:W-:-:S04]  /*3d30*/  IMAD.WIDE.U32 R160, R23, R2, R8 ;  /* 0x0000000217a07225 */ /* 0x000fc800078e0008 */
[----:B------:R-:W-:-:S04]  /*3d40*/  IMAD R9, R23, R3, R10 ;  /* 0x0000000317097224 */ /* 0x000fc800078e020a */
[----:B------:R-:W-:Y:S01]  /*3d50*/  IMAD.IADD R165, R161, 0x1, R9 ;  /* 0x00000001a1a57824 */ /* 0x000fe200078e0209 */
[----:B------:R-:W-:Y:S06]  /*3d60*/  @!P0 BRA `(.L_x_42) ;  /* 0x0000005c00148947 */ /* 0x000fec0003800000 */
[----:B------:R-:W0:Y:S01]  /*3d70*/  LDC.64 R10, c[0x0][0x5b8] ;  /* 0x00016e00ff0a7b82 */ /* 0x000e220000000a00 */
[----:B------:R-:W-:-:S07]  /*3d80*/  ULDC.64 UR4, c[0x0][0x5c0] ;  /* 0x0001700000047ab9 */ /* 0x000fce0000000a00 */
[----:B------:R-:W1:Y:S08]  /*3d90*/  LDC.64 R12, c[0x0][0x5b0] ;  /* 0x00016c00ff0c7b82 */ /* 0x000e700000000a00 */
[----:B------:R-:W2:Y:S01]  /*3da0*/  LDC.64 R8, c[0x0][0x5a8] ;  /* 0x00016a00ff087b82 */ /* 0x000ea20000000a00 */
[----:B0-----:R-:W-:-:S04]  /*3db0*/  IMAD R14, R10, UR9, RZ ;  /* 0x000000090a0e7c24 */ /* 0x001fc8000f8e02ff */
[----:B------:R-:W-:Y:S02]  /*3dc0*/  IMAD R11, R11, UR42, R14 ;  /* 0x0000002a0b0b7c24 */ /* 0x000fe4000f8e020e */
[----:B------:R-:W-:-:S04]  /*3dd0*/  IMAD.WIDE.U32 R14, R10, UR42, R4 ;  /* 0x0000002a0a0e7c25 */ /* 0x000fc8000f8e0004 */
[----:B-1----:R-:W-:Y:S02]  /*3de0*/  IMAD R20, R7, R12, RZ ;  /* 0x0000000c07147224 */ /* 0x002fe400078e02ff */
[----:B------:R-:W-:Y:S02]  /*3df0*/  IMAD.IADD R21, R15, 0x1, R11 ;  /* 0x000000010f157824 */ /* 0x000fe400078e020b */
[----:B------:R-:W-:Y:S02]  /*3e00*/  IMAD R167, R23, R13, R20 ;  /* 0x0000000d17a77224 */ /* 0x000fe400078e0214 */
[----:B------:R-:W-:-:S04]  /*3e10*/  IMAD.MOV.U32 R20, RZ, RZ, R14 ;  /* 0x000000ffff147224 */ /* 0x000fc800078e000e */
[----:B------:R-:W-:-:S04]  /*3e20*/  IMAD.WIDE.U32 R152, R23, R12, R20 ;  /* 0x0000000c17987225 */ /* 0x000fc800078e0014 */
[----:B------:R-:W-:Y:S01]  /*3e30*/  IMAD.IADD R153, R153, 0x1, R167 ;  /* 0x0000000199997824 */ /* 0x000fe200078e02a7 */
[----:B--2---:R-:W-:-:S04]  /*3e40*/  LEA R154, P0, R152, R8, 0x2 ;  /* 0x00000008989a7211 */ /* 0x004fc800078010ff */
[----:B------:R-:W-:-:S05]  /*3e50*/  LEA.HI.X R155, R152, R9, R153, 0x2, P0 ;  /* 0x00000009989b7211 */ /* 0x000fca00000f1499 */
[----:B------:R0:W2:Y:S01]  /*3e60*/  @P2 LDG.E.LTC128B R161, desc[UR36][R154.64] ;  /* 0x000000249aa12981 */ /* 0x0000a2000c1e1920 */
[----:B------:R-:W-:Y:S01]  /*3e70*/  LEA R152, P0, R160, UR4, 0x2 ;  /* 0x00000004a0987c11 */ /* 0x000fe2000f8010ff */
[----:B------:R-:W-:Y:S01]  /*3e80*/  IMAD.WIDE.U32 R156, R23, R12, R4 ;  /* 0x0000000c179c7225 */ /* 0x000fe200078e0004 */
[----:B------:R-:W-:Y:S01]  /*3e90*/  ISETP.GT.AND P1, PT, R0, 0x1, P3 ;  /* 0x000000010000780c */ /* 0x000fe20001f24270 */
[----:B------:R-:W-:Y:S02]  /*3ea0*/  BSSY B1, `(.L_x_43) ;  /* 0x0000011000017945 */ /* 0x000fe40003800000 */
[----:B------:R-:W-:Y:S02]  /*3eb0*/  IMAD.IADD R157, R167, 0x1, R157 ;  /* 0x00000001a79d7824 */ /* 0x000fe400078e029d */
[----:B------:R-:W-:Y:S01]  /*3ec0*/  IMAD.WIDE.U32 R158, R10, UR42, R156 ;  /* 0x0000002a0a9e7c25 */ /* 0x000fe2000f8e009c */
[----:B0-----:R-:W-:-:S03]  /*3ed0*/  SHF.L.U64.HI R155, R12, 0x3, R13 ;  /* 0x000000030c9b7819 */ /* 0x001fc6000001020d */
[----:B------:R-:W-:Y:S01]  /*3ee0*/  IMAD.SHL.U32 R154, R12, 0x8, RZ ;  /* 0x000000080c9a7824 */ /* 0x000fe200078e00ff */
[----:B--2---:R-:W-:-:S05]  /*3ef0*/  LOP3.LUT R153, R161, 0xffffe000, RZ, 0xc0, !PT ;  /* 0xffffe000a1997812 */ /* 0x004fca00078ec0ff */
[----:B------:R-:W-:Y:S01]  /*3f00*/  FMUL R163, R153, R22 ;  /* 0x0000001699a37220 */ /* 0x000fe20000400000 */
[----:B------:R-:W-:Y:S01]  /*3f10*/  LEA.HI.X R153, R160, UR5, R165, 0x2, P0 ;  /* 0x00000005a0997c11 */ /* 0x000fe200080f14a5 */
[----:B------:R-:W-:Y:S01]  /*3f20*/  IMAD.WIDE.U32 R164, R23, R12, R154 ;  /* 0x0000000c17a47225 */ /* 0x000fe200078e009a */
[----:B------:R-:W-:-:S03]  /*3f30*/  LEA R156, P0, R158, R8, 0x2 ;  /* 0x000000089e9c7211 */ /* 0x000fc600078010ff */
[----:B------:R-:W-:Y:S01]  /*3f40*/  FFMA R163, R88, R168, R163 ;  /* 0x000000a858a37223 */ /* 0x000fe200000000a3 */
[----:B------:R-:W-:-:S04]  /*3f50*/  IMAD.IADD R88, R11, 0x1, R159 ;  /* 0x000000010b587824 */ /* 0x000fc800078e029f */
[----:B------:R-:W-:Y:S02]  /*3f60*/  F2FP.TF32.F32.PACK_B R163, R163 ;  /* 0x000000a3ffa3723e */ /* 0x000fe400024050ff */
[----:B------:R-:W-:-:S03]  /*3f70*/  LEA.HI.X R157, R158, R9, R88, 0x2, P0 ;  /* 0x000000099e9d7211 */ /* 0x000fc600000f1458 */
[----:B------:R0:W-:Y:S01]  /*3f80*/  @P2 STG.E desc[UR36][R152.64], R163 ;  /* 0x000000a398002986 */ /* 0x0001e2000c101924 */
[----:B------:R-:W-:Y:S05]  /*3f90*/  @!P1 BRA `(.L_x_44) ;  /* 0x0000000000049947 */ /* 0x000fea0003800000 */
[----:B------:R1:W5:Y:S02]  /*3fa0*/  LDG.E.LTC128B R161, desc[UR36][R156.64+0x4] ;  /* 0x000004249ca17981 */ /* 0x000364000c1e1920 */
.L_x_44:
[----:B------:R-:W-:Y:S05]  /*3fb0*/  BSYNC B1 ;  /* 0x0000000000017941 */ /* 0x000fea0003800000 */
.L_x_43:
[----:B-----5:R-:W-:Y:S01]  /*3fc0*/  LOP3.LUT R159, R161, 0xffffe000, RZ, 0xc0, !PT ;  /* 0xffffe000a19f7812 */ /* 0x020fe200078ec0ff */
[----:B0-----:R-:W-:Y:S01]  /*3fd0*/  IMAD.IADD R163, R167, 0x1, R165 ;  /* 0x00000001a7a37824 */ /* 0x001fe200078e02a5 */
[----:B------:R-:W-:Y:S02]  /*3fe0*/  ISETP.GT.AND P0, PT, R16, 0x8, PT ;  /* 0x000000081000780c */ /* 0x000fe40003f04270 */
[----:B------:R-:W-:Y:S01]  /*3ff0*/  IADD3 R158, P4, R14, R164, RZ ;  /* 0x000000a40e9e7210 */ /* 0x000fe20007f9e0ff */
[----:B------:R-:W-:Y:S01]  /*4000*/  FMUL R88, R159, R22 ;  /* 0x000000169f587220 */ /* 0x000fe20000400000 */
[----:B------:R-:W-:-:S03]  /*4010*/  ISETP.GT.AND P2, PT, R0, RZ, P0 ;  /* 0x000000ff0000720c */ /* 0x000fc60000744270 */
[----:B------:R-:W-:Y:S02]  /*4020*/  IMAD.X R159, R163, 0x1, R21, P4 ;  /* 0x00000001a39f7824 */ /* 0x000fe400020e0615 */
[----:B------:R-:W-:Y:S01]  /*4030*/  FFMA R167, R89, R168, R88 ;  /* 0x000000a859a77223 */ /* 0x000fe20000000058 */
[----:B------:R-:W-:-:S04]  /*4040*/  LEA R88, P4, R158, R8, 0x2 ;  /* 0x000000089e587211 */ /* 0x000fc800078810ff */
[----:B------:R-:W-:Y:S01]  /*4050*/  LEA.HI.X R89, R158, R9, R159, 0x2, P4 ;  /* 0x000000099e597211 */ /* 0x000fe200020f149f */
[----:B------:R-:W-:Y:S01]  /*4060*/  IMAD.MOV.U32 R158, RZ, RZ, R161 ;  /* 0x000000ffff9e7224 */ /* 0x000fe200078e00a1 */
[----:B------:R-:W-:-:S05]  /*4070*/  F2FP.TF32.F32.PACK_B R167, R167 ;  /* 0x000000a7ffa7723e */ /* 0x000fca00024050ff */
[----:B------:R0:W-:Y:S04]  /*4080*/  @P1 STG.E desc[UR36][R152.64+0x4], R167 ;  /* 0x000004a798001986 */ /* 0x0001e8000c101924 */
[----:B------:R2:W3:Y:S01]  /*4090*/  @P2 LDG.E.LTC128B R158, desc[UR36][R88.64] ;  /* 0x00000024589e2981 */ /* 0x0004e2000c1e1920 */
[----:B------:R-:W-:Y:S01]  /*40a0*/  IMAD.SHL.U32 R159, R2, 0x20, RZ ;  /* 0x00000020029f7824 */ /* 0x000fe200078e00ff */
[----:B------:R-:W-:Y:S01]  /*40b0*/  IADD3 R164, P1, R4, R164, RZ ;  /* 0x000000a404a47210 */ /* 0x000fe20007f3e0ff */
[----:B------:R-:W-:Y:S03]  /*40c0*/  BSSY B1, `(.L_x_45) ;  /* 0x0000011000017945 */ /* 0x000fe60003800000 */
[----:B------:R-:W-:Y:S01]  /*40d0*/  IADD3 R162, P4, R159, R152, RZ ;  /* 0x000000989fa27210 */ /* 0x000fe20007f9e0ff */
[----:B------:R-:W-:Y:S01]  /*40e0*/  IMAD.X R165, R5, 0x1, R163, P1 ;  /* 0x0000000105a57824 */ /* 0x000fe200008e06a3 */
[----:B------:R-:W-:Y:S01]  /*40f0*/  ISETP.GT.AND P1, PT, R0, 0x1, P0 ;  /* 0x000000010000780c */ /* 0x000fe20000724270 */
[----:B------:R-:W-:-:S03]  /*4100*/  IMAD.WIDE.U32 R164, R10, UR42, R164 ;  /* 0x0000002a0aa47c25 */ /* 0x000fc6000f8e00a4 */
[----:B--2---:R-:W-:Y:S02]  /*4110*/  LEA R88, P5, R164, R8, 0x2 ;  /* 0x00000008a4587211 */ /* 0x004fe400078a10ff */
[----:B---3--:R-:W-:-:S05]  /*4120*/  LOP3.LUT R161, R158, 0xffffe000, RZ, 0xc0, !PT ;  /* 0xffffe0009ea17812 */ /* 0x008fca00078ec0ff */
[----:B------:R-:W-:-:S04]  /*4130*/  FMUL R161, R161, R22 ;  /* 0x00000016a1a17220 */ /* 0x000fc80000400000 */
[----:B------:R-:W-:Y:S01]  /*4140*/  FFMA R169, R90, R168, R161 ;  /* 0x000000a85aa97223 */ /* 0x000fe200000000a1 */
[----:B------:R-:W-:Y:S01]  /*4150*/  SHF.L.U64.HI R161, R2, 0x5, R3 ;  /* 0x0000000502a17819 */ /* 0x000fe20000010203 */
[----:B------:R-:W-:-:S03]  /*4160*/  IMAD.IADD R90, R11, 0x1, R165 ;  /* 0x000000010b5a7824 */ /* 0x000fc600078e02a5 */
[----:B------:R-:W-:Y:S01]  /*4170*/  F2FP.TF32.F32.PACK_B R169, R169 ;  /* 0x000000a9ffa9723e */ /* 0x000fe200024050ff */
[----:B------:R-:W-:Y:S01]  /*4180*/  IMAD.X R163, R161, 0x1, R153, P4 ;  /* 0x00000001a1a37824 */ /* 0x000fe200020e0699 */
[----:B------:R-:W-:-:S04]  /*4190*/  LEA.HI.X R89, R164, R9, R90, 0x2, P5 ;  /* 0x00000009a4597211 */ /* 0x000fc800028f145a */
[----:B------:R0:W-:Y:S01]  /*41a0*/  @P2 STG.E desc[UR36][R162.64], R169 ;  /* 0x000000a9a2002986 */ /* 0x0001e2000c101924 */
[----:B------:R-:W-:Y:S05]  /*41b0*/  @!P1 BRA `(.L_x_46) ;  /* 0x0000000000049947 */ /* 0x000fea0003800000 */
[----:B------:R2:W5:Y:S02]  /*41c0*/  LDG.E.LTC128B R158, desc[UR36][R88.64+0x4] ;  /* 0x00000424589e7981 */ /* 0x000564000c1e1920 */
.L_x_46:
[----:B------:R-:W-:Y:S05]  /*41d0*/  BSYNC B1 ;  /* 0x0000000000017941 */ /* 0x000fea0003800000 */
.L_x_45:
[----:B-----5:R-:W-:Y:S01]  /*41e0*/  LOP3.LUT R165, R158, 0xffffe000, RZ, 0xc0, !PT ;  /* 0xffffe0009ea57812 */ /* 0x020fe200078ec0ff */
[----:B------:R-:W-:Y:S01]  /*41f0*/  BSSY B1, `(.L_x_47) ;  /* 0x000000a000017945 */ /* 0x000fe20003800000 */
[----:B------:R-:W-:-:S03]  /*4200*/  ISETP.GT.AND P2, PT, R0, 0x8, P3 ;  /* 0x000000080000780c */ /* 0x000fc60001f44270 */
[----:B------:R-:W-:-:S04]  /*4210*/  FMUL R90, R165, R22 ;  /* 0x00000016a55a7220 */ /* 0x000fc80000400000 */
[----:B------:R-:W-:Y:S01]  /*4220*/  FFMA R165, R91, R168, R90 ;  /* 0x000000a85ba57223 */ /* 0x000fe2000000005a */
[----:B------:R-:W-:Y:S02]  /*4230*/  @P1 IMAD.MOV.U32 R90, RZ, RZ, R162 ;  /* 0x000000ffff5a1224 */ /* 0x000fe400078e00a2 */
[----:B------:R-:W-:Y:S02]  /*4240*/  @P1 IMAD.MOV.U32 R91, RZ, RZ, R163 ;  /* 0x000000ffff5b1224 */ /* 0x000fe400078e00a3 */
[----:B------:R-:W-:-:S05]  /*4250*/  F2FP.TF32.F32.PACK_B R165, R165 ;  /* 0x000000a5ffa5723e */ /* 0x000fca00024050ff */
[----:B------:R3:W-:Y:S01]  /*4260*/  @P1 STG.E desc[UR36][R90.64+0x4], R165 ;  /* 0x000004a55a001986 */ /* 0x0007e2000c101924 */
[----:B------:R-:W-:Y:S05]  /*4270*/  @!P2 BRA `(.L_x_48) ;  /* 0x000000000004a947 */ /* 0x000fea0003800000 */
[----:B------:R4:W5:Y:S02]  /*4280*/  LDG.E.LTC128B R158, desc[UR36][R156.64+0x20] ;  /* 0x000020249c9e7981 */ /* 0x000964000c1e1920 */
.L_x_48:
[----:B------:R-:W-:Y:S05]  /*4290*/  BSYNC B1 ;  /* 0x0000000000017941 */ /* 0x000fea0003800000 */
.L_x_47:
[----:B---3-5:R-:W-:Y:S01]  /*42a0*/  LOP3.LUT R91, R158, 0xffffe000, RZ, 0xc0, !PT ;  /* 0xffffe0009e5b7812 */ /* 0x028fe200078ec0ff */
[----:B------:R-:W-:Y:S01]  /*42b0*/  @P2 IMAD.MOV.U32 R90, RZ, RZ, R152 ;  /* 0x000000ffff5a2224 */ /* 0x000fe200078e0098 */
[----:B------:R-:W-:Y:S01]  /*42c0*/  ISETP.GT.AND P1, PT, R0, 0x9, P3 ;  /* 0x000000090000780c */ /* 0x000fe20001f24270 */
[----:B------:R-:W-:Y:S02]  /*42d0*/  BSSY B1, `(.L_x_49) ;  /* 0x0000008000017945 */ /* 0x000fe40003800000 */
[----:B------:R-:W-:-:S04]  /*42e0*/  FMUL R91, R91, R22 ;  /* 0x000000165b5b7220 */ /* 0x000fc80000400000 */
[----:B------:R-:W-:Y:S01]  /*42f0*/  FFMA R165, R92, R168, R91 ;  /* 0x000000a85ca57223 */ /* 0x000fe2000000005b */
[----:B------:R-:W-:-:S04]  /*4300*/  @P2 IMAD.MOV.U32 R91, RZ, RZ, R153 ;  /* 0x000000ffff5b2224 */ /* 0x000fc800078e0099 */
[----:B------:R-:W-:-:S05]  /*4310*/  F2FP.TF32.F32.PACK_B R165, R165 ;  /* 0x000000a5ffa5723e */ /* 0x000fca00024050ff */
[----:B------:R3:W-:Y:S01]  /*4320*/  @P2 STG.E desc[UR36][R90.64+0x20], R165 ;  /* 0x000020a55a002986 */ /* 0x0007e2000c101924 */
[----:B------:R-:W-:Y:S05]  /*4330*/  @!P1 BRA `(.L_x_50) ;  /* 0x0000000000049947 */ /* 0x000fea0003800000 */
[----:B------:R0:W5:Y:S02]  /*4340*/  LDG.E.LTC128B R158, desc[UR36][R156.64+0x24] ;  /* 0x000024249c9e7981 */ /* 0x000164000c1e1920 */
.L_x_50:
[----:B------:R-:W-:Y:S05]  /*4350*/  BSYNC B1 ;  /* 0x0000000000017941 */ /* 0x000fea0003800000 */
.L_x_49:
[----:B---3-5:R-:W-:Y:S01]  /*4360*/  LOP3.LUT R91, R158, 0xffffe000, RZ, 0xc0, !PT ;  /* 0xffffe0009e5b7812 */ /* 0x028fe200078ec0ff */
[----:B------:R-:W-:Y:S01]  /*4370*/  BSSY B1, `(.L_x_51) ;  /* 0x000000a000017945 */ /* 0x000fe20003800000 */
[----:B------:R-:W-:-:S03]  /*4380*/  ISETP.GT.AND P2, PT, R0, 0x8, P0 ;  /* 0x000000080000780c */ /* 0x000fc60000744270 */
[----:B------:R-:W-:Y:S01]  /*4390*/  FMUL R90, R91, R22 ;  /* 0x000000165b5a7220 */ /* 0x000fe20000400000 */
[----:B------:R-:W-:-:S03]  /*43a0*/  @P1 IMAD.MOV.U32 R91, RZ, RZ, R153 ;  /* 0x000000ffff5b1224 */ /* 0x000fc600078e0099 */
[----:B------:R-:W-:Y:S01]  /*43b0*/  FFMA R93, R93, R168, R90 ;  /* 0x000000a85d5d7223 */ /* 0x000fe2000000005a */
[----:B------:R-:W-:-:S04]  /*43c0*/  @P1 IMAD.MOV.U32 R90, RZ, RZ, R152 ;  /* 0x000000ffff5a1224 */ /* 0x000fc800078e0098 */
[----:B------:R-:W-:-:S05]  /*43d0*/  F2FP.TF32.F32.PACK_B R93, R93 ;  /* 0x0000005dff5d723e */ /* 0x000fca00024050ff */
[----:B------:R3:W-:Y:S01]  /*43e0*/  @P1 STG.E desc[UR36][R90.64+0x24], R93 ;  /* 0x0000245d5a001986 */ /* 0x0007e2000c101924 */
[----:B------:R-:W-:Y:S05]  /*43f0*/  @!P2 BRA `(.L_x_52) ;  /* 0x000000000004a947 */ /* 0x000fea0003800000 */
[----:B------:R0:W5:Y:S02]  /*4400*/  LDG.E.LTC128B R158, desc[UR36][R88.64+0x20] ;  /* 0x00002024589e7981 */ /* 0x000164000c1e1920 */
.L_x_52:
[----:B------:R-:W-:Y:S05]  /*4410*/  BSYNC B1 ;  /* 0x0000000000017941 */ /* 0x000fea0003800000 */
.L_x_51:
        /* <DEDUP_REMOVED lines=11> */
.L_x_54:
[----:B------:R-:W-:Y:S05]  /*44d0*/  BSYNC B1 ;  /* 0x0000000000017941 */ /* 0x000fea0003800000 */
.L_x_53:
        /* <DEDUP_REMOVED lines=11> */
.L_x_56:
[----:B------:R-:W-:Y:S05]  /*4590*/  BSYNC B1 ;  /* 0x0000000000017941 */ /* 0x000fea0003800000 */
.L_x_55:
        /* <DEDUP_REMOVED lines=11> */
.L_x_58:
[----:B------:R-:W-:Y:S05]  /*4650*/  BSYNC B1 ;  /* 0x0000000000017941 */ /* 0x000fea0003800000 */
.L_x_57:
        /* <DEDUP_REMOVED lines=11> */
.L_x_60:
[----:B------:R-:W-:Y:S05]  /*4710*/  BSYNC B1 ;  /* 0x0000000000017941 */ /* 0x000fea0003800000 */
.L_x_59:
        /* <DEDUP_REMOVED lines=11> */
.L_x_62:
[----:B------:R-:W-:Y:S05]  /*47d0*/  BSYNC B1 ;  /* 0x0000000000017941 */ /* 0x000fea0003800000 */
.L_x_61:
        /* <DEDUP_REMOVED lines=11> */
.L_x_64:
[----:B------:R-:W-:Y:S05]  /*4890*/  BSYNC B1 ;  /* 0x0000000000017941 */ /* 0x000fea0003800000 */
.L_x_63:
        /* <DEDUP_REMOVED lines=11> */
.L_x_66:
[----:B------:R-:W-:Y:S05]  /*4950*/  BSYNC B1 ;  /* 0x0000000000017941 */ /* 0x000fea0003800000 */
.L_x_65:
        /* <DEDUP_REMOVED lines=11> */
.L_x_68:
[----:B------:R-:W-:Y:S05]  /*4a10*/  BSYNC B1 ;  /* 0x0000000000017941 */ /* 0x000fea0003800000 */
.L_x_67:
        /* <DEDUP_REMOVED lines=11> */
.L_x_70:
[----:B------:R-:W-:Y:S05]  /*4ad0*/  BSYNC B1 ;  /* 0x0000000000017941 */ /* 0x000fea0003800000 */
.L_x_69:
        /* <DEDUP_REMOVED lines=11> */
.L_x_72:
[----:B------:R-:W-:Y:S05]  /*4b90*/  BSYNC B1 ;  /* 0x0000000000017941 */ /* 0x000fea0003800000 */
.L_x_71:
        /* <DEDUP_REMOVED lines=11> */
.L_x_74:
[----:B------:R-:W-:Y:S05]  /*4c50*/  BSYNC B1 ;  /* 0x0000000000017941 */ /* 0x000fea0003800000 */
.L_x_73:
        /* <DEDUP_REMOVED lines=11> */
.L_x_76:
[----:B------:R-:W-:Y:S05]  /*4d10*/  BSYNC B1 ;  /* 0x0000000000017941 */ /* 0x000fea0003800000 */
.L_x_75:
        /* <DEDUP_REMOVED lines=11> */
.L_x_78:
[----:B------:R-:W-:Y:S05]  /*4dd0*/  BSYNC B1 ;  /* 0x0000000000017941 */ /* 0x000fea0003800000 */
.L_x_77:
        /* <DEDUP_REMOVED lines=11> */
.L_x_80:
[----:B------:R-:W-:Y:S05]  /*4e90*/  BSYNC B1 ;  /* 0x0000000000017941 */ /* 0x000fea0003800000 */
.L_x_79:
        /* <DEDUP_REMOVED lines=11> */
.L_x_82:
[----:B------:R-:W-:Y:S05]  /*4f50*/  BSYNC B1 ;  /* 0x0000000000017941 */ /* 0x000fea0003800000 */
.L_x_81:
        /* <DEDUP_REMOVED lines=11> */
.L_x_84:
[----:B------:R-:W-:Y:S05]  /*5010*/  BSYNC B1 ;  /* 0x0000000000017941 */ /* 0x000fea0003800000 */
.L_x_83:
        /* <DEDUP_REMOVED lines=11> */
.L_x_86:
[----:B------:R-:W-:Y:S05]  /*50d0*/  BSYNC B1 ;  /* 0x0000000000017941 */ /* 0x000fea0003800000 */
.L_x_85:
        /* <DEDUP_REMOVED lines=11> */
.L_x_88:
[----:B------:R-:W-:Y:S05]  /*5190*/  BSYNC B1 ;  /* 0x0000000000017941 */ /* 0x000fea0003800000 */
.L_x_87:
        /* <DEDUP_REMOVED lines=11> */
.L_x_90:
[----:B------:R-:W-:Y:S05]  /*5250*/  BSYNC B1 ;  /* 0x0000000000017941 */ /* 0x000fea0003800000 */
.L_x_89:
        /* <DEDUP_REMOVED lines=11> */
.L_x_92:
[----:B------:R-:W-:Y:S05]  /*5310*/  BSYNC B1 ;  /* 0x0000000000017941 */ /* 0x000fea0003800000 */
.L_x_91:
        /* <DEDUP_REMOVED lines=11> */
.L_x_94:
[----:B------:R-:W-:Y:S05]  /*53d0*/  BSYNC B1 ;  /* 0x0000000000017941 */ /* 0x000fea0003800000 */
.L_x_93:
        /* <DEDUP_REMOVED lines=11> */
.L_x_96:
[----:B------:R-:W-:Y:S05]  /*5490*/  BSYNC B1 ;  /* 0x0000000000017941 */ /* 0x000fea0003800000 */
.L_x_95:
        /* <DEDUP_REMOVED lines=11> */
.L_x_98:
[----:B------:R-:W-:Y:S05]  /*5550*/  BSYNC B1 ;  /* 0x0000000000017941 */ /* 0x000fea0003800000 */
.L_x_97:
        /* <DEDUP_REMOVED lines=11> */
.L_x_100:
[----:B------:R-:W-:Y:S05]  /*5610*/  BSYNC B1 ;  /* 0x0000000000017941 */ /* 0x000fea0003800000 */
.L_x_99:
        /* <DEDUP_REMOVED lines=11> */
.L_x_102:
[----:B------:R-:W-:Y:S05]  /*56d0*/  BSYNC B1 ;  /* 0x0000000000017941 */ /* 0x000fea0003800000 */
.L_x_101:
        /* <DEDUP_REMOVED lines=11> */
.L_x_104:
[----:B------:R-:W-:Y:S05]  /*5790*/  BSYNC B1 ;  /* 0x0000000000017941 */ /* 0x000fea0003800000 */
.L_x_103:
        /* <DEDUP_REMOVED lines=11> */
.L_x_106:
[----:B------:R-:W-:Y:S05]  /*5850*/  BSYNC B1 ;  /* 0x0000000000017941 */ /* 0x000fea0003800000 */
.L_x_105:
        /* <DEDUP_REMOVED lines=11> */
.L_x_108:
[----:B------:R-:W-:Y:S05]  /*5910*/  BSYNC B1 ;  /* 0x0000000000017941 */ /* 0x000fea0003800000 */
.L_x_107:
        /* <DEDUP_REMOVED lines=11> */
.L_x_110:
[----:B------:R-:W-:Y:S05]  /*59d0*/  BSYNC B1 ;  /* 0x0000000000017941 */ /* 0x000fea0003800000 */
.L_x_109:
        /* <DEDUP_REMOVED lines=11> */
.L_x_112:
[----:B------:R-:W-:Y:S05]  /*5a90*/  BSYNC B1 ;  /* 0x0000000000017941 */ /* 0x000fea0003800000 */
.L_x_111:
        /* <DEDUP_REMOVED lines=11> */
.L_x_114:
[----:B------:R-:W-:Y:S05]  /*5b50*/  BSYNC B1 ;  /* 0x0000000000017941 */ /* 0x000fea0003800000 */
.L_x_113:
        /* <DEDUP_REMOVED lines=11> */
.L_x_116:
[----:B------:R-:W-:Y:S05]  /*5c10*/  BSYNC B1 ;  /* 0x0000000000017941 */ /* 0x000fea0003800000 */
.L_x_115:
        /* <DEDUP_REMOVED lines=11> */
.L_x_118:
[----:B------:R-:W-:Y:S05]  /*5cd0*/  BSYNC B1 ;  /* 0x0000000000017941 */ /* 0x000fea0003800000 */
.L_x_117:
        /* <DEDUP_REMOVED lines=11> */
.L_x_120:
[----:B------:R-:W-:Y:S05]  /*5d90*/  BSYNC B1 ;  /* 0x0000000000017941 */ /* 0x000fea0003800000 */
.L_x_119:
        /* <DEDUP_REMOVED lines=11> */
.L_x_122:
[----:B------:R-:W-:Y:S05]  /*5e50*/  BSYNC B1 ;  /* 0x0000000000017941 */ /* 0x000fea0003800000 */
.L_x_121:
        /* <DEDUP_REMOVED lines=11> */
.L_x_124:
[----:B------:R-:W-:Y:S05]  /*5f10*/  BSYNC B1 ;  /* 0x0000000000017941 */ /* 0x000fea0003800000 */
.L_x_123:
        /* <DEDUP_REMOVED lines=11> */
.L_x_126:
[----:B------:R-:W-:Y:S05]  /*5fd0*/  BSYNC B1 ;  /* 0x0000000000017941 */ /* 0x000fea0003800000 */
.L_x_125:
        /* <DEDUP_REMOVED lines=11> */
.L_x_128:
[----:B------:R-:W-:Y:S05]  /*6090*/  BSYNC B1 ;  /* 0x0000000000017941 */ /* 0x000fea0003800000 */
.L_x_127:
        /* <DEDUP_REMOVED lines=11> */
.L_x_130:
[----:B------:R-:W-:Y:S05]  /*6150*/  BSYNC B1 ;  /* 0x0000000000017941 */ /* 0x000fea0003800000 */
.L_x_129:
        /* <DEDUP_REMOVED lines=11> */
.L_x_132:
[----:B------:R-:W-:Y:S05]  /*6210*/  BSYNC B1 ;  /* 0x0000000000017941 */ /* 0x000fea0003800000 */
.L_x_131:
        /* <DEDUP_REMOVED lines=11> */
.L_x_134:
[----:B------:R-:W-:Y:S05]  /*62d0*/  BSYNC B1 ;  /* 0x0000000000017941 */ /* 0x000fea0003800000 */
.L_x_133:
        /* <DEDUP_REMOVED lines=11> */
.L_x_136:
[----:B------:R-:W-:Y:S05]  /*6390*/  BSYNC B1 ;  /* 0x0000000000017941 */ /* 0x000fea0003800000 */
.L_x_135:
        /* <DEDUP_REMOVED lines=11> */
.L_x_138:
[----:B------:R-:W-:Y:S05]  /*6450*/  BSYNC B1 ;  /* 0x0000000000017941 */ /* 0x000fea0003800000 */
.L_x_137:
        /* <DEDUP_REMOVED lines=11> */
.L_x_140:
[----:B------:R-:W-:Y:S05]  /*6510*/  BSYNC B1 ;  /* 0x0000000000017941 */ /* 0x000fea0003800000 */
.L_x_139:
        /* <DEDUP_REMOVED lines=11> */
.L_x_142:
[----:B------:R-:W-:Y:S05]  /*65d0*/  BSYNC B1 ;  /* 0x0000000000017941 */ /* 0x000fea0003800000 */
.L_x_141:
        /* <DEDUP_REMOVED lines=11> */
.L_x_144:
[----:B------:R-:W-:Y:S05]  /*6690*/  BSYNC B1 ;  /* 0x0000000000017941 */ /* 0x000fea0003800000 */
.L_x_143:
        /* <DEDUP_REMOVED lines=11> */
.L_x_146:
[----:B------:R-:W-:Y:S05]  /*6750*/  BSYNC B1 ;  /* 0x0000000000017941 */ /* 0x000fea0003800000 */
.L_x_145:
        /* <DEDUP_REMOVED lines=11> */
.L_x_148:
[----:B------:R-:W-:Y:S05]  /*6810*/  BSYNC B1 ;  /* 0x0000000000017941 */ /* 0x000fea0003800000 */
.L_x_147:
        /* <DEDUP_REMOVED lines=11> */
.L_x_150:
[----:B------:R-:W-:Y:S05]  /*68d0*/  BSYNC B1 ;  /* 0x0000000000017941 */ /* 0x000fea0003800000 */
.L_x_149:
        /* <DEDUP_REMOVED lines=11> */
.L_x_152:
[----:B------:R-:W-:Y:S05]  /*6990*/  BSYNC B1 ;  /* 0x0000000000017941 */ /* 0x000fea0003800000 */
.L_x_151:
        /* <DEDUP_REMOVED lines=11> */
.L_x_154:
[----:B------:R-:W-:Y:S05]  /*6a50*/  BSYNC B1 ;  /* 0x0000000000017941 */ /* 0x000fea0003800000 */
.L_x_153:
        /* <DEDUP_REMOVED lines=11> */
.L_x_156:
[----:B------:R-:W-:Y:S05]  /*6b10*/  BSYNC B1 ;  /* 0x0000000000017941 */ /* 0x000fea0003800000 */
.L_x_155:
        /* <DEDUP_REMOVED lines=11> */
.L_x_158:
[----:B------:R-:W-:Y:S05]  /*6bd0*/  BSYNC B1 ;  /* 0x0000000000017941 */ /* 0x000fea0003800000 */
.L_x_157:
        /* <DEDUP_REMOVED lines=11> */
.L_x_160:
[----:B------:R-:W-:Y:S05]  /*6c90*/  BSYNC B1 ;  /* 0x0000000000017941 */ /* 0x000fea0003800000 */
.L_x_159:
        /* <DEDUP_REMOVED lines=11> */
.L_x_162:
[----:B------:R-:W-:Y:S05]  /*6d50*/  BSYNC B1 ;  /* 0x0000000000017941 */ /* 0x000fea0003800000 */
.L_x_161:
        /* <DEDUP_REMOVED lines=11> */
.L_x_164:
[----:B------:R-:W-:Y:S05]  /*6e10*/  BSYNC B1 ;  /* 0x0000000000017941 */ /* 0x000fea0003800000 */
.L_x_163:
[----:B---3-5:R-:W-:Y:S01]  /*6e20*/  LOP3.LUT R91, R158, 0xffffe000, RZ, 0xc0, !PT ;  /* 0xffffe0009e5b7812 */ /* 0x028fe200078ec0ff */
[----:B------:R-:W-:Y:S01]  /*6e30*/  @P2 IMAD.MOV.U32 R6, RZ, RZ, R162 ;  /* 0x000000ffff062224 */ /* 0x000fe200078e00a2 */
[----:B------:R-:W-:Y:S01]  /*6e40*/  IADD3 R97, P1, R23, 0x80, RZ ;  /* 0x0000008017617810 */ /* 0x000fe20007f3e0ff */
[----:B------:R-:W-:Y:S02]  /*6e50*/  BSSY B1, `(.L_x_165) ;  /* 0x000000b000017945 */ /* 0x000fe40003800000 */
[----:B------:R-:W-:Y:S02]  /*6e60*/  FMUL R91, R91, R22 ;  /* 0x000000165b5b7220 */ /* 0x000fe40000400000 */
[----:B------:R-:W-:Y:S01]  /*6e70*/  IMAD.X R7, RZ, RZ, R7, P1 ;  /* 0x000000ffff077224 */ /* 0x000fe200008e0607 */
[----:B------:R-:W-:Y:S01]  /*6e80*/  ISETP.GT.AND P1, PT, R0, 0x79, P0 ;  /* 0x000000790000780c */ /* 0x000fe20000724270 */
[----:B------:R-:W-:Y:S02]  /*6e90*/  FFMA R91, R150, R168, R91 ;  /* 0x000000a8965b7223 */ /* 0x000fe4000000005b */
[----:B------:R-:W-:-:S02]  /*6ea0*/  IMAD R90, R7, R12, RZ ;  /* 0x0000000c075a7224 */ /* 0x000fc400078e02ff */
[----:B------:R-:W-:Y:S01]  /*6eb0*/  @P2 IMAD.MOV.U32 R7, RZ, RZ, R163 ;  /* 0x000000ffff072224 */ /* 0x000fe200078e00a3 */
[----:B------:R-:W-:-:S05]  /*6ec0*/  F2FP.TF32.F32.PACK_B R91, R91 ;  /* 0x0000005bff5b723e */ /* 0x000fca00024050ff */
[----:B------:R3:W-:Y:S02]  /*6ed0*/  @P2 STG.E desc[UR36][R6.64+0x1e0], R91 ;  /* 0x0001e05b06002986 */ /* 0x0007e4000c101924 */
[----:B------:R-:W-:Y:S05]  /*6ee0*/  @!P1 BRA `(.L_x_166) ;  /* 0x0000000000049947 */ /* 0x000fea0003800000 */
[----:B------:R0:W5:Y:S02]  /*6ef0*/  LDG.E.LTC128B R158, desc[UR36][R88.64+0x1e4] ;  /* 0x0001e424589e7981 */ /* 0x000164000c1e1920 */
.L_x_166:
[----:B------:R-:W-:Y:S05]  /*6f00*/  BSYNC B1 ;  /* 0x0000000000017941 */ /* 0x000fea0003800000 */
.L_x_165:
[----:B-----5:R-:W-:Y:S01]  /*6f10*/  LOP3.LUT R23, R158, 0xffffe000, RZ, 0xc0, !PT ;  /* 0xffffe0009e177812 */ /* 0x020fe200078ec0ff */
[C---:B------:R-:W-:Y:S01]  /*6f20*/  IMAD R95, R97.reuse, R13, R90 ;  /* 0x0000000d615f7224 */ /* 0x040fe200078e025a */
[----:B------:R-:W-:Y:S01]  /*6f30*/  ISETP.GT.AND P0, PT, R16, 0x80, PT ;  /* 0x000000801000780c */ /* 0x000fe20003f04270 */
[----:B---3--:R-:W-:-:S04]  /*6f40*/  IMAD.WIDE.U32 R6, R97, R12, R20 ;  /* 0x0000000c61067225 */ /* 0x008fc800078e0014 */
[----:B0-2---:R-:W-:Y:S01]  /*6f50*/  FMUL R88, R23, R22 ;  /* 0x0000001617587220 */ /* 0x005fe20000400000 */
[----:B------:R-:W-:Y:S01]  /*6f60*/  ISETP.GT.AND P3, PT, R0, RZ, P0 ;  /* 0x000000ff0000720c */ /* 0x000fe20000764270 */
[----:B------:R-:W-:Y:S02]  /*6f70*/  IMAD.IADD R7, R7, 0x1, R95 ;  /* 0x0000000107077824 */ /* 0x000fe400078e025f */
[----:B------:R-:W-:Y:S01]  /*6f80*/  FFMA R151, R151, R168, R88 ;  /* 0x000000a897977223 */ /* 0x000fe20000000058 */
[----:B------:R-:W-:-:S04]  /*6f90*/  LEA R88, P2, R6, R8, 0x2 ;  /* 0x0000000806587211 */ /* 0x000fc800078410ff */
[----:B------:R-:W-:Y:S02]  /*6fa0*/  F2FP.TF32.F32.PACK_B R151, R151 ;  /* 0x00000097ff97723e */ /* 0x000fe400024050ff */
[----:B------:R-:W-:-:S03]  /*6fb0*/  LEA.HI.X R89, R6, R9, R7, 0x2, P2 ;  /* 0x0000000906597211 */ /* 0x000fc600010f1407 */
[----:B------:R0:W-:Y:S04]  /*6fc0*/  @P1 STG.E desc[UR36][R162.64+0x1e4], R151 ;  /* 0x0001e497a2001986 */ /* 0x0001e8000c101924 */
[----:B------:R-:W2:Y:S01]  /*6fd0*/  @P3 LDG.E.LTC128B R158, desc[UR36][R88.64] ;  /* 0x00000024589e3981 */ /* 0x000ea2000c1e1920 */
[----:B------:R-:W-:Y:S01]  /*6fe0*/  IMAD.WIDE.U32 R6, R97, R12, R4 ;  /* 0x0000000c61067225 */ /* 0x000fe200078e0004 */
[----:B------:R-:W-:Y:S01]  /*6ff0*/  SHF.L.U64.HI R93, R2, 0x9, R3 ;  /* 0x00000009025d7819 */ /* 0x000fe20000010203 */
[----:B------:R-:W-:Y:S01]  /*7000*/  BSSY B1, `(.L_x_167) ;  /* 0x0000011000017945 */ /* 0x000fe20003800000 */
[----:B------:R-:W-:Y:S01]  /*7010*/  ISETP.GT.AND P2, PT, R0, 0x1, P0 ;  /* 0x000000010000780c */ /* 0x000fe20000744270 */
[----:B------:R-:W-:Y:S02]  /*7020*/  IMAD.IADD R7, R95, 0x1, R7 ;  /* 0x000000015f077824 */ /* 0x000fe400078e0207 */
[----:B------:R-:W-:-:S02]  /*7030*/  IMAD.SHL.U32 R23, R2, 0x200, RZ ;  /* 0x0000020002177824 */ /* 0x000fc400078e00ff */
[----:B------:R-:W-:-:S03]  /*7040*/  IMAD.WIDE.U32 R90, R10, UR42, R6 ;  /* 0x0000002a0a5a7c25 */ /* 0x000fc6000f8e0006 */
[----:B------:R-:W-:Y:S01]  /*7050*/  IADD3 R6, P1, R23, R152, RZ ;  /* 0x0000009817067210 */ /* 0x000fe20007f3e0ff */
[----:B------:R-:W-:Y:S01]  /*7060*/  IMAD.IADD R3, R11, 0x1, R91 ;  /* 0x000000010b037824 */ /* 0x000fe200078e025b */
[----:B------:R-:W-:-:S03]  /*7070*/  LEA R2, P4, R90, R8, 0x2 ;  /* 0x000000085a027211 */ /* 0x000fc600078810ff */
[----:B------:R-:W-:Y:S01]  /*7080*/  IMAD.X R7, R93, 0x1, R153, P1 ;  /* 0x000000015d077824 */ /* 0x000fe200008e0699 */
[----:B------:R-:W-:Y:S02]  /*7090*/  LEA.HI.X R3, R90, R9, R3, 0x2, P4 ;  /* 0x000000095a037211 */ /* 0x000fe400020f1403 */
[----:B--2---:R-:W-:-:S05]  /*70a0*/  LOP3.LUT R13, R158, 0xffffe000, RZ, 0xc0, !PT ;  /* 0xffffe0009e0d7812 */ /* 0x004fca00078ec0ff */
[----:B------:R-:W-:-:S04]  /*70b0*/  FMUL R13, R13, R22 ;  /* 0x000000160d0d7220 */ /* 0x000fc80000400000 */
[----:B------:R-:W-:-:S05]  /*70c0*/  FFMA R13, R24, R168, R13 ;  /* 0x000000a8180d7223 */ /* 0x000fca000000000d */
[----:B------:R-:W-:-:S05]  /*70d0*/  F2FP.TF32.F32.PACK_B R13, R13 ;  /* 0x0000000dff0d723e */ /* 0x000fca00024050ff */
[----:B------:R0:W-:Y:S01]  /*70e0*/  @P3 STG.E desc[UR36][R6.64], R13 ;  /* 0x0000000d06003986 */ /* 0x0001e2000c101924 */
[----:B------:R-:W-:Y:S05]  /*70f0*/  @!P2 BRA `(.L_x_168) ;  /* 0x000000000004a947 */ /* 0x000fea0003800000 */
[----:B------:R2:W5:Y:S02]  /*7100*/  LDG.E.LTC128B R158, desc[UR36][R2.64+0x4] ;  /* 0x00000424029e7981 */ /* 0x000564000c1e1920 */
.L_x_168:
[----:B------:R-:W-:Y:S05]  /*7110*/  BSYNC B1 ;  /* 0x0000000000017941 */ /* 0x000fea0003800000 */
.L_x_167:
[----:B-----5:R-:W-:Y:S01]  /*7120*/  LOP3.LUT R15, R158, 0xffffe000, RZ, 0xc0, !PT ;  /* 0xffffe0009e0f7812 */ /* 0x020fe200078ec0ff */
[----:B0-----:R-:W-:Y:S01]  /*7130*/  IMAD.WIDE.U32 R12, R97, R12, R154 ;  /* 0x0000000c610c7225 */ /* 0x001fe200078e009a */
[----:B------:R-:W-:Y:S01]  /*7140*/  ISETP.GT.AND P1, PT, R16, 0x88, PT ;  /* 0x000000881000780c */ /* 0x000fe20003f24270 */
[----:B------:R-:W-:Y:S02]  /*7150*/  BSSY B1, `(.L_x_169) ;  /* 0x000000f000017945 */ /* 0x000fe40003800000 */
[----:B------:R-:W-:Y:S01]  /*7160*/  FMUL R20, R15, R22 ;  /* 0x000000160f147220 */ /* 0x000fe20000400000 */
[----:B------:R-:W-:Y:S01]  /*7170*/  ISETP.GT.AND P3, PT, R0, RZ, P1 ;  /* 0x000000ff0000720c */ /* 0x000fe20000f64270 */
[----:B------:R-:W-:Y:S01]  /*7180*/  IMAD.IADD R95, R95, 0x1, R13 ;  /* 0x000000015f5f7824 */ /* 0x000fe200078e020d */
[----:B------:R-:W-:Y:S01]  /*7190*/  IADD3 R14, P5, R14, R12, RZ ;  /* 0x0000000c0e0e7210 */ /* 0x000fe20007fbe0ff */
[----:B------:R-:W-:Y:S01]  /*71a0*/  FFMA R25, R25, R168, R20 ;  /* 0x000000a819197223 */ /* 0x000fe20000000014 */
[----:B------:R-:W-:-:S03]  /*71b0*/  IADD3 R12, P4, R4, R12, RZ ;  /* 0x0000000c040c7210 */ /* 0x000fc60007f9e0ff */
[----:B------:R-:W-:Y:S01]  /*71c0*/  IMAD.X R20, R95, 0x1, R21, P5 ;  /* 0x000000015f147824 */ /* 0x000fe200028e0615 */
[----:B------:R-:W-:Y:S01]  /*71d0*/  F2FP.TF32.F32.PACK_B R25, R25 ;  /* 0x00000019ff19723e */ /* 0x000fe200024050ff */
[----:B------:R-:W-:Y:S01]  /*71e0*/  IMAD.X R13, R5, 0x1, R95, P4 ;  /* 0x00000001050d7824 */ /* 0x000fe200020e065f */
[----:B------:R-:W-:-:S03]  /*71f0*/  LEA R4, P5, R14, R8, 0x2 ;  /* 0x000000080e047211 */ /* 0x000fc600078a10ff */
[----:B------:R0:W-:Y:S01]  /*7200*/  @P2 STG.E desc[UR36][R6.64+0x4], R25 ;  /* 0x0000041906002986 */ /* 0x0001e2000c101924 */
[----:B------:R-:W-:Y:S01]  /*7210*/  LEA.HI.X R5, R14, R9, R20, 0x2, P5 ;  /* 0x000000090e057211 */ /* 0x000fe200028f1414 */
[----:B------:R-:W-:Y:S08]  /*7220*/  @!P3 BRA `(.L_x_170) ;  /* 0x000000000004b947 */ /* 0x000ff00003800000 */
[----:B------:R3:W5:Y:S02]  /*7230*/  LDG.E.LTC128B R158, desc[UR36][R4.64] ;  /* 0x00000024049e7981 */ /* 0x000764000c1e1920 */
.L_x_170:
[----:B------:R-:W-:Y:S05]  /*7240*/  BSYNC B1 ;  /* 0x0000000000017941 */ /* 0x000fea0003800000 */
.L_x_169:
[----:B---3-5:R-:W-:Y:S01]  /*7250*/  LOP3.LUT R5, R158, 0xffffe000, RZ, 0xc0, !PT ;  /* 0xffffe0009e057812 */ /* 0x028fe200078ec0ff */
[----:B------:R-:W-:Y:S01]  /*7260*/  IMAD.WIDE.U32 R12, R10, UR42, R12 ;  /* 0x0000002a0a0c7c25 */ /* 0x000fe2000f8e000c */
[----:B------:R-:W-:Y:S01]  /*7270*/  IADD3 R4, P4, R6, R159, RZ ;  /* 0x0000009f06047210 */ /* 0x000fe20007f9e0ff */
[----:B------:R-:W-:Y:S01]  /*7280*/  BSSY B1, `(.L_x_171) ;  /* 0x000000c000017945 */ /* 0x000fe20003800000 */
[----:B------:R-:W-:Y:S01]  /*7290*/  ISETP.GT.AND P2, PT, R0, 0x1, P1 ;  /* 0x000000010000780c */ /* 0x000fe20000f44270 */
[----:B------:R-:W-:Y:S01]  /*72a0*/  FMUL R5, R5, R22 ;  /* 0x0000001605057220 */ /* 0x000fe20000400000 */
[----:B------:R-:W-:Y:S01]  /*72b0*/  IMAD.IADD R11, R11, 0x1, R13 ;  /* 0x000000010b0b7824 */ /* 0x000fe200078e020d */
[----:B------:R-:W-:Y:S02]  /*72c0*/  LEA R8, P5, R12, R8, 0x2 ;  /* 0x000000080c087211 */ /* 0x000fe400078a10ff */
[----:B------:R-:W-:Y:S01]  /*72d0*/  FFMA R13, R26, R168, R5 ;  /* 0x000000a81a0d7223 */ /* 0x000fe20000000005 */
[----:B------:R-:W-:Y:S01]  /*72e0*/  IMAD.X R5, R7, 0x1, R161, P4 ;  /* 0x0000000107057824 */ /* 0x000fe200020e06a1 */
[----:B------:R-:W-:-:S03]  /*72f0*/  LEA.HI.X R9, R12, R9, R11, 0x2, P5 ;  /* 0x000000090c097211 */ /* 0x000fc600028f140b */
[----:B------:R-:W-:-:S05]  /*7300*/  F2FP.TF32.F32.PACK_B R13, R13 ;  /* 0x0000000dff0d723e */ /* 0x000fca00024050ff */
[----:B------:R3:W-:Y:S01]  /*7310*/  @P3 STG.E desc[UR36][R4.64], R13 ;  /* 0x0000000d04003986 */ /* 0x0007e2000c101924 */
[----:B------:R-:W-:Y:S05]  /*7320*/  @!P2 BRA `(.L_x_172) ;  /* 0x000000000004a947 */ /* 0x000fea0003800000 */
[----:B------:R0:W5:Y:S02]  /*7330*/  LDG.E.LTC128B R158, desc[UR36][R8.64+0x4] ;  /* 0x00000424089e7981 */ /* 0x000164000c1e1920 */
.L_x_172:
[----:B------:R-:W-:Y:S05]  /*7340*/  BSYNC B1 ;  /* 0x0000000000017941 */ /* 0x000fea0003800000 */
.L_x_171:
[----:B-----5:R-:W-:Y:S01]  /*7350*/  LOP3.LUT R11, R158, 0xffffe000, RZ, 0xc0, !PT ;  /* 0xffffe0009e0b7812 */ /* 0x020fe200078ec0ff */
[----:B------:R-:W-:Y:S01]  /*7360*/  BSSY B1, `(.L_x_173) ;  /* 0x0000008000017945 */ /* 0x000fe20003800000 */
[----:B------:R-:W-:-:S03]  /*7370*/  ISETP.GT.AND P3, PT, R0, 0x8, P0 ;  /* 0x000000080000780c */ /* 0x000fc60000764270 */
[----:B------:R-:W-:-:S04]  /*7380*/  FMUL R10, R11, R22 ;  /* 0x000000160b0a7220 */ /* 0x000fc80000400000 */
[----:B------:R-:W-:-:S05]  /*7390*/  FFMA R27, R27, R168, R10 ;  /* 0x000000a81b1b7223 */ /* 0x000fca000000000a */
[----:B------:R-:W-:-:S05]  /*73a0*/  F2FP.TF32.F32.PACK_B R27, R27 ;  /* 0x0000001bff1b723e */ /* 0x000fca00024050ff */
[----:B------:R0:W-:Y:S01]  /*73b0*/  @P2 STG.E desc[UR36][R4.64+0x4], R27 ;  /* 0x0000041b04002986 */ /* 0x0001e2000c101924 */
[----:B------:R-:W-:Y:S05]  /*73c0*/  @!P3 BRA `(.L_x_174) ;  /* 0x000000000004b947 */ /* 0x000fea0003800000 */
[----:B------:R0:W5:Y:S02]  /*73d0*/  LDG.E.LTC128B R158, desc[UR36][R2.64+0x20] ;  /* 0x00002024029e7981 */ /* 0x000164000c1e1920 */
.L_x_174:
[----:B------:R-:W-:Y:S05]  /*73e0*/  BSYNC B1 ;  /* 0x0000000000017941 */ /* 0x000fea0003800000 */
.L_x_173:
[----:B0--3-5:R-:W-:Y:S01]  /*73f0*/  LOP3.LUT R5, R158, 0xffffe000, RZ, 0xc0, !PT ;  /* 0xffffe0009e057812 */ /* 0x029fe200078ec0ff */
[----:B------:R-:W-:Y:S01]  /*7400*/  IMAD.MOV.U32 R4, RZ, RZ, R6 ;  /* 0x000000ffff047224 */ /* 0x000fe200078e0006 */
[----:B------:R-:W-:Y:S01]  /*7410*/  ISETP.GT.AND P2, PT, R0, 0x9, P0 ;  /* 0x000000090000780c */ /* 0x000fe20000744270 */
[----:B------:R-:W-:Y:S02]  /*7420*/  BSSY B1, `(.L_x_175) ;  /* 0x0000008000017945 */ /* 0x000fe40003800000 */
[----:B------:R-:W-:-:S04]  /*7430*/  FMUL R5, R5, R22 ;  /* 0x0000001605057220 */ /* 0x000fc80000400000 */
[----:B------:R-:W-:Y:S01]  /*7440*/  FFMA R11, R28, R168, R5 ;  /* 0x000000a81c0b7223 */ /* 0x000fe20000000005 */
[----:B------:R-:W-:-:S04]  /*7450*/  IMAD.MOV.U32 R5, RZ, RZ, R7 ;  /* 0x000000ffff057224 */ /* 0x000fc800078e0007 */
[----:B------:R-:W-:-:S05]  /*7460*/  F2FP.TF32.F32.PACK_B R11, R11 ;  /* 0x0000000bff0b723e */ /* 0x000fca00024050ff */
[----:B------:R0:W-:Y:S01]  /*7470*/  @P3 STG.E desc[UR36][R4.64+0x20], R11 ;  /* 0x0000200b04003986 */ /* 0x0001e2000c101924 */
[----:B------:R-:W-:Y:S05]  /*7480*/  @!P2 BRA `(.L_x_176) ;  /* 0x000000000004a947 */ /* 0x000fea0003800000 */
[----:B------:R3:W5:Y:S02]  /*7490*/  LDG.E.LTC128B R158, desc[UR36][R2.64+0x24] ;  /* 0x00002424029e7981 */ /* 0x000764000c1e1920 */
.L_x_176:
[----:B------:R-:W-:Y:S05]  /*74a0*/  BSYNC B1 ;  /* 0x0000000000017941 */ /* 0x000fea0003800000 */
.L_x_175:
[----:B0----5:R-:W-:Y:S01]  /*74b0*/  LOP3.LUT R11, R158, 0xffffe000, RZ, 0xc0, !PT ;  /* 0xffffe0009e0b7812 */ /* 0x021fe200078ec0ff */
        /* <DEDUP_REMOVED lines=8> */
.L_x_178:
[----:B------:R-:W-:Y:S05]  /*7540*/  BSYNC B1 ;  /* 0x0000000000017941 */ /* 0x000fea0003800000 */
.L_x_177:
[----:B-----5:R-:W-:Y:S01]  /*7550*/  LOP3.LUT R11, R158, 0xffffe000, RZ, 0xc0, !PT ;  /* 0xffffe0009e0b7812 */ /* 0x020fe200078ec0ff */
[----:B------:R-:W-:Y:S01]  /*7560*/  BSSY B1, `(.L_x_179) ;  /* 0x000000a000017945 */ /* 0x000fe20003800000 */
[----:B------:R-:W-:Y:S02]  /*7570*/  IADD3 R6, P3, R159, R6, RZ ;  /* 0x000000069f067210 */ /* 0x000fe40007f7e0ff */
[----:B------:R-:W-:Y:S01]  /*7580*/  ISETP.GT.AND P2, PT, R0, 0x9, P1 ;  /* 0x000000090000780c */ /* 0x000fe20000f44270 */
[----:B------:R-:W-:Y:S02]  /*7590*/  FMUL R11, R11, R22 ;  /* 0x000000160b0b7220 */ /* 0x000fe40000400000 */
[----:B------:R-:W-:Y:S02]  /*75a0*/  IMAD.X R7, R161, 0x1, R7, P3 ;  /* 0x00000001a1077824 */ /* 0x000fe400018e0607 */
[----:B------:R-:W-:-:S05]  /*75b0*/  FFMA R11, R30, R168, R11 ;  /* 0x000000a81e0b7223 */ /* 0x000fca000000000b */
[----:B------:R-:W-:-:S05]  /*75c0*/  F2FP.TF32.F32.PACK_B R11, R11 ;  /* 0x0000000bff0b723e */ /* 0x000fca00024050ff */
[----:B------:R0:W-:Y:S01]  /*75d0*/  @P4 STG.E desc[UR36][R6.64+0x20], R11 ;  /* 0x0000200b06004986 */ /* 0x0001e2000c101924 */
[----:B------:R-:W-:Y:S05]  /*75e0*/  @!P2 BRA `(.L_x_180) ;  /* 0x000000000004a947 */ /* 0x000fea0003800000 */
[----:B------:R0:W5:Y:S02]  /*75f0*/  LDG.E.LTC128B R158, desc[UR36][R8.64+0x24] ;  /* 0x00002424089e7981 */ /* 0x000164000c1e1920 */
.L_x_180:
[----:B------:R-:W-:Y:S05]  /*7600*/  BSYNC B1 ;  /* 0x0000000000017941 */ /* 0x000fea0003800000 */
.L_x_179:
[----:B0----5:R-:W-:Y:S01]  /*7610*/  LOP3.LUT R7, R158, 0xffffe000, RZ, 0xc0, !PT ;  /* 0xffffe0009e077812 */ /* 0x021fe200078ec0ff */
[----:B------:R-:W-:Y:S01]  /*7620*/  BSSY B1, `(.L_x_181) ;  /* 0x000000a000017945 */ /* 0x000fe20003800000 */
[----:B------:R-:W-:Y:S02]  /*7630*/  IADD3 R6, P4, P5, R159, R152, R23 ;  /* 0x000000989f067210 */ /* 0x000fe40007d9e017 */
[----:B------:R-:W-:Y:S01]  /*7640*/  ISETP.GT.AND P3, PT, R0, 0x10, P0 ;  /* 0x000000100000780c */ /* 0x000fe20000764270 */
[----:B------:R-:W-:Y:S01]  /*7650*/  FMUL R10, R7, R22 ;  /* 0x00000016070a7220 */ /* 0x000fe20000400000 */
[----:B------:R-:W-:-:S03]  /*7660*/  IADD3.X R7, R161, R153, R93, P4, P5 ;  /* 0x00000099a1077210 */ /* 0x000fc600027ea45d */
[----:B------:R-:W-:-:S05]  /*7670*/  FFMA R31, R31, R168, R10 ;  /* 0x000000a81f1f7223 */ /* 0x000fca000000000a */
[----:B------:R-:W-:-:S05]  /*7680*/  F2FP.TF32.F32.PACK_B R31, R31 ;  /* 0x0000001fff1f723e */ /* 0x000fca00024050ff */
[----:B------:R0:W-:Y:S01]  /*7690*/  @P2 STG.E desc[UR36][R6.64+0x24], R31 ;  /* 0x0000241f06002986 */ /* 0x0001e2000c101924 */
[----:B------:R-:W-:Y:S05]  /*76a0*/  @!P3 BRA `(.L_x_182) ;  /* 0x000000000004b947 */ /* 0x000fea0003800000 */
[----:B------:R0:W5:Y:S02]  /*76b0*/  LDG.E.LTC128B R158, desc[UR36][R2.64+0x40] ;  /* 0x00004024029e7981 */ /* 0x000164000c1e1920 */
.L_x_182:
[----:B------:R-:W-:Y:S05]  /*76c0*/  BSYNC B1 ;  /* 0x0000000000017941 */ /* 0x000fea0003800000 */
.L_x_181:
        /* <DEDUP_REMOVED lines=9> */
.L_x_184:
[----:B------:R-:W-:Y:S05]  /*7760*/  BSYNC B1 ;  /* 0x0000000000017941 */ /* 0x000fea0003800000 */
.L_x_183:
        /* <DEDUP_REMOVED lines=9> */
.L_x_186:
[----:B------:R-:W-:Y:S05]  /*7800*/  BSYNC B1 ;  /* 0x0000000000017941 */ /* 0x000fea0003800000 */
.L_x_185:
        /* <DEDUP_REMOVED lines=9> */
.L_x_188:
[----:B------:R-:W-:Y:S05]  /*78a0*/  BSYNC B1 ;  /* 0x0000000000017941 */ /* 0x000fea0003800000 */
.L_x_187:
        /* <DEDUP_REMOVED lines=9> */
.L_x_190:
[----:B------:R-:W-:Y:S05]  /*7940*/  BSYNC B1 ;  /* 0x0000000000017941 */ /* 0x000fea0003800000 */
.L_x_189:
        /* <DEDUP_REMOVED lines=9> */
.L_x_192:
[----:B------:R-:W-:Y:S05]  /*79e0*/  BSYNC B1 ;  /* 0x0000000000017941 */ /* 0x000fea0003800000 */
.L_x_191:
        /* <DEDUP_REMOVED lines=9> */
.L_x_194:
[----:B------:R-:W-:Y:S05]  /*7a80*/  BSYNC B1 ;  /* 0x0000000000017941 */ /* 0x000fea0003800000 */
.L_x_193:
        /* <DEDUP_REMOVED lines=9> */
.L_x_196:
[----:B------:R-:W-:Y:S05]  /*7b20*/  BSYNC B1 ;  /* 0x0000000000017941 */ /* 0x000fea0003800000 */
.L_x_195:
        /* <DEDUP_REMOVED lines=9> */
.L_x_198:
[----:B------:R-:W-:Y:S05]  /*7bc0*/  BSYNC B1 ;  /* 0x0000000000017941 */ /* 0x000fea0003800000 */
.L_x_197:
        /* <DEDUP_REMOVED lines=9> */
.L_x_200:
[----:B------:R-:W-:Y:S05]  /*7c60*/  BSYNC B1 ;  /* 0x0000000000017941 */ /* 0x000fea0003800000 */
.L_x_199:
        /* <DEDUP_REMOVED lines=9> */
.L_x_202:
[----:B------:R-:W-:Y:S05]  /*7d00*/  BSYNC B1 ;  /* 0x0000000000017941 */ /* 0x000fea0003800000 */
.L_x_201:
        /* <DEDUP_REMOVED lines=9> */
.L_x_204:
[----:B------:R-:W-:Y:S05]  /*7da0*/  BSYNC B1 ;  /* 0x0000000000017941 */ /* 0x000fea0003800000 */
.L_x_203:
        /* <DEDUP_REMOVED lines=9> */
.L_x_206:
[----:B------:R-:W-:Y:S05]  /*7e40*/  BSYNC B1 ;  /* 0x0000000000017941 */ /* 0x000fea0003800000 */
.L_x_205:
        /* <DEDUP_REMOVED lines=9> */
.L_x_208:
[----:B------:R-:W-:Y:S05]  /*7ee0*/  BSYNC B1 ;  /* 0x0000000000017941 */ /* 0x000fea0003800000 */
.L_x_207:
        /* <DEDUP_REMOVED lines=9> */
.L_x_210:
[----:B------:R-:W-:Y:S05]  /*7f80*/  BSYNC B1 ;  /* 0x0000000000017941 */ /* 0x000fea0003800000 */
.L_x_209:
        /* <DEDUP_REMOVED lines=9> */
.L_x_212:
[----:B------:R-:W-:Y:S05]  /*8020*/  BSYNC B1 ;  /* 0x0000000000017941 */ /* 0x000fea0003800000 */
.L_x_211:
        /* <DEDUP_REMOVED lines=9> */
.L_x_214:
[----:B------:R-:W-:Y:S05]  /*80c0*/  BSYNC B1 ;  /* 0x0000000000017941 */ /* 0x000fea0003800000 */
.L_x_213:
        /* <DEDUP_REMOVED lines=9> */
.L_x_216:
[----:B------:R-:W-:Y:S05]  /*8160*/  BSYNC B1 ;  /* 0x0000000000017941 */ /* 0x000fea0003800000 */
.L_x_215:
        /* <DEDUP_REMOVED lines=9> */
.L_x_218:
[----:B------:R-:W-:Y:S05]  /*8200*/  BSYNC B1 ;  /* 0x0000000000017941 */ /* 0x000fea0003800000 */
.L_x_217:
        /* <DEDUP_REMOVED lines=9> */
.L_x_220:
[----:B------:R-:W-:Y:S05]  /*82a0*/  BSYNC B1 ;  /* 0x0000000000017941 */ /* 0x000fea0003800000 */
.L_x_219:
        /* <DEDUP_REMOVED lines=9> */
.L_x_222:
[----:B------:R-:W-:Y:S05]  /*8340*/  BSYNC B1 ;  /* 0x0000000000017941 */ /* 0x000fea0003800000 */
.L_x_221:
        /* <DEDUP_REMOVED lines=9> */
.L_x_224:
[----:B------:R-:W-:Y:S05]  /*83e0*/  BSYNC B1 ;  /* 0x0000000000017941 */ /* 0x000fea0003800000 */
.L_x_223:
        /* <DEDUP_REMOVED lines=9> */
.L_x_226:
[----:B------:R-:W-:Y:S05]  /*8480*/  BSYNC B1 ;  /* 0x0000000000017941 */ /* 0x000fea0003800000 */
.L_x_225:
        /* <DEDUP_REMOVED lines=9> */
.L_x_228:
[----:B------:R-:W-:Y:S05]  /*8520*/  BSYNC B1 ;  /* 0x0000000000017941 */ /* 0x000fea0003800000 */
.L_x_227:
        /* <DEDUP_REMOVED lines=9> */
.L_x_230:
[----:B------:R-:W-:Y:S05]  /*85c0*/  BSYNC B1 ;  /* 0x0000000000017941 */ /* 0x000fea0003800000 */
.L_x_229:
        /* <DEDUP_REMOVED lines=9> */
.L_x_232:
[----:B------:R-:W-:Y:S05]  /*8660*/  BSYNC B1 ;  /* 0x0000000000017941 */ /* 0x000fea0003800000 */
.L_x_231:
        /* <DEDUP_REMOVED lines=9> */
.L_x_234:
[----:B------:R-:W-:Y:S05]  /*8700*/  BSYNC B1 ;  /* 0x0000000000017941 */ /* 0x000fea0003800000 */
.L_x_233:
        /* <DEDUP_REMOVED lines=9> */
.L_x_236:
[----:B------:R-:W-:Y:S05]  /*87a0*/  BSYNC B1 ;  /* 0x0000000000017941 */ /* 0x000fea0003800000 */
.L_x_235:
        /* <DEDUP_REMOVED lines=9> */
.L_x_238:
[----:B------:R-:W-:Y:S05]  /*8840*/  BSYNC B1 ;  /* 0x0000000000017941 */ /* 0x000fea0003800000 */
.L_x_237:
        /* <DEDUP_REMOVED lines=9> */
.L_x_240:
[----:B------:R-:W-:Y:S05]  /*88e0*/  BSYNC B1 ;  /* 0x0000000000017941 */ /* 0x000fea0003800000 */
.L_x_239:
        /* <DEDUP_REMOVED lines=9> */
.L_x_242:
[----:B------:R-:W-:Y:S05]  /*8980*/  BSYNC B1 ;  /* 0x0000000000017941 */ /* 0x000fea0003800000 */
.L_x_241:
        /* <DEDUP_REMOVED lines=9> */
.L_x_244:
[----:B------:R-:W-:Y:S05]  /*8a20*/  BSYNC B1 ;  /* 0x0000000000017941 */ /* 0x000fea0003800000 */
.L_x_243:
        /* <DEDUP_REMOVED lines=9> */
.L_x_246:
[----:B------:R-:W-:Y:S05]  /*8ac0*/  BSYNC B1 ;  /* 0x0000000000017941 */ /* 0x000fea0003800000 */
.L_x_245:
        /* <DEDUP_REMOVED lines=9> */
.L_x_248:
[----:B------:R-:W-:Y:S05]  /*8b60*/  BSYNC B1 ;  /* 0x0000000000017941 */ /* 0x000fea0003800000 */
.L_x_247:
        /* <DEDUP_REMOVED lines=9> */
.L_x_250:
[----:B------:R-:W-:Y:S05]  /*8c00*/  BSYNC B1 ;  /* 0x0000000000017941 */ /* 0x000fea0003800000 */
.L_x_249:
        /* <DEDUP_REMOVED lines=9> */
.L_x_252:
[----:B------:R-:W-:Y:S05]  /*8ca0*/  BSYNC B1 ;  /* 0x0000000000017941 */ /* 0x000fea0003800000 */
.L_x_251:
        /* <DEDUP_REMOVED lines=9> */
.L_x_254:
[----:B------:R-:W-:Y:S05]  /*8d40*/  BSYNC B1 ;  /* 0x0000000000017941 */ /* 0x000fea0003800000 */
.L_x_253:
        /* <DEDUP_REMOVED lines=9> */
.L_x_256:
[----:B------:R-:W-:Y:S05]  /*8de0*/  BSYNC B1 ;  /* 0x0000000000017941 */ /* 0x000fea0003800000 */
.L_x_255:
        /* <DEDUP_REMOVED lines=9> */
.L_x_258:
[----:B------:R-:W-:Y:S05]  /*8e80*/  BSYNC B1 ;  /* 0x0000000000017941 */ /* 0x000fea0003800000 */
.L_x_257:
        /* <DEDUP_REMOVED lines=9> */
.L_x_260:
[----:B------:R-:W-:Y:S05]  /*8f20*/  BSYNC B1 ;  /* 0x0000000000017941 */ /* 0x000fea0003800000 */
.L_x_259:
        /* <DEDUP_REMOVED lines=9> */
.L_x_262:
[----:B------:R-:W-:Y:S05]  /*8fc0*/  BSYNC B1 ;  /* 0x0000000000017941 */ /* 0x000fea0003800000 */
.L_x_261:
        /* <DEDUP_REMOVED lines=9> */
.L_x_264:
[----:B------:R-:W-:Y:S05]  /*9060*/  BSYNC B1 ;  /* 0x0000000000017941 */ /* 0x000fea0003800000 */
.L_x_263:
        /* <DEDUP_REMOVED lines=9> */
.L_x_266:
[----:B------:R-:W-:Y:S05]  /*9100*/  BSYNC B1 ;  /* 0x0000000000017941 */ /* 0x000fea0003800000 */
.L_x_265:
        /* <DEDUP_REMOVED lines=9> */
.L_x_268:
[----:B------:R-:W-:Y:S05]  /*91a0*/  BSYNC B1 ;  /* 0x0000000000017941 */ /* 0x000fea0003800000 */
.L_x_267:
        /* <DEDUP_REMOVED lines=9> */
.L_x_270:
[----:B------:R-:W-:Y:S05]  /*9240*/  BSYNC B1 ;  /* 0x0000000000017941 */ /* 0x000fea0003800000 */
.L_x_269:
        /* <DEDUP_REMOVED lines=9> */
.L_x_272:
[----:B------:R-:W-:Y:S05]  /*92e0*/  BSYNC B1 ;  /* 0x0000000000017941 */ /* 0x000fea0003800000 */
.L_x_271:
        /* <DEDUP_REMOVED lines=9> */
.L_x_274:
[----:B------:R-:W-:Y:S05]  /*9380*/  BSYNC B1 ;  /* 0x0000000000017941 */ /* 0x000fea0003800000 */
.L_x_273:
        /* <DEDUP_REMOVED lines=9> */
.L_x_276:
[----:B------:R-:W-:Y:S05]  /*9420*/  BSYNC B1 ;  /* 0x0000000000017941 */ /* 0x000fea0003800000 */
.L_x_275:
        /* <DEDUP_REMOVED lines=9> */
.L_x_278:
[----:B------:R-:W-:Y:S05]  /*94c0*/  BSYNC B1 ;  /* 0x0000000000017941 */ /* 0x000fea0003800000 */
.L_x_277:
        /* <DEDUP_REMOVED lines=9> */
.L_x_280:
[----:B------:R-:W-:Y:S05]  /*9560*/  BSYNC B1 ;  /* 0x0000000000017941 */ /* 0x000fea0003800000 */
.L_x_279:
        /* <DEDUP_REMOVED lines=9> */
.L_x_282:
[----:B------:R-:W-:Y:S05]  /*9600*/  BSYNC B1 ;  /* 0x0000000000017941 */ /* 0x000fea0003800000 */
.L_x_281:
        /* <DEDUP_REMOVED lines=9> */
.L_x_284:
[----:B------:R-:W-:Y:S05]  /*96a0*/  BSYNC B1 ;  /* 0x0000000000017941 */ /* 0x000fea0003800000 */
.L_x_283:
        /* <DEDUP_REMOVED lines=9> */
.L_x_286:
[----:B------:R-:W-:Y:S05]  /*9740*/  BSYNC B1 ;  /* 0x0000000000017941 */ /* 0x000fea0003800000 */
.L_x_285:
        /* <DEDUP_REMOVED lines=9> */
.L_x_288:
[----:B------:R-:W-:Y:S05]  /*97e0*/  BSYNC B1 ;  /* 0x0000000000017941 */ /* 0x000fea0003800000 */
.L_x_287:
[----:B0-23-5:R-:W-:Y:S01]  /*97f0*/  LOP3.LUT R3, R158, 0xffffe000, RZ, 0xc0, !PT ;  /* 0xffffe0009e037812 */ /* 0x02dfe200078ec0ff */
        /* <DEDUP_REMOVED lines=8> */
.L_x_290:
[----:B------:R-:W-:Y:S05]  /*9880*/  BSYNC B1 ;  /* 0x0000000000017941 */ /* 0x000fea0003800000 */
.L_x_289:
[----:B-----5:R-:W-:Y:S01]  /*9890*/  LOP3.LUT R3, R158, 0xffffe000, RZ, 0xc0, !PT ;  /* 0xffffe0009e037812 */ /* 0x020fe200078ec0ff */
[----:B------:R-:W-:Y:S01]  /*98a0*/  @P2 IMAD.MOV.U32 R2, RZ, RZ, R6 ;  /* 0x000000ffff022224 */ /* 0x000fe200078e0006 */
[----:B------:R-:W-:Y:S01]  /*98b0*/  ISETP.GT.AND P1, PT, R0, 0x79, P1 ;  /* 0x000000790000780c */ /* 0x000fe20000f24270 */
[----:B------:R-:W-:Y:S02]  /*98c0*/  BSSY B1, `(.L_x_291) ;  /* 0x0000008000017945 */ /* 0x000fe40003800000 */
[----:B------:R-:W-:-:S04]  /*98d0*/  FMUL R3, R3, R22 ;  /* 0x0000001603037220 */ /* 0x000fc80000400000 */
[----:B0-----:R-:W-:Y:S01]  /*98e0*/  FFMA R5, R86, R168, R3 ;  /* 0x000000a856057223 */ /* 0x001fe20000000003 */
[----:B------:R-:W-:-:S04]  /*98f0*/  @P2 IMAD.MOV.U32 R3, RZ, RZ, R7 ;  /* 0x000000ffff032224 */ /* 0x000fc800078e0007 */
[----:B------:R-:W-:-:S05]  /*9900*/  F2FP.TF32.F32.PACK_B R5, R5 ;  /* 0x00000005ff05723e */ /* 0x000fca00024050ff */
[----:B------:R0:W-:Y:S01]  /*9910*/  @P2 STG.E desc[UR36][R2.64+0x1e0], R5 ;  /* 0x0001e00502002986 */ /* 0x0001e2000c101924 */
[----:B------:R-:W-:Y:S05]  /*9920*/  @!P1 BRA `(.L_x_292) ;  /* 0x0000000000049947 */ /* 0x000fea0003800000 */
[----:B------:R3:W5:Y:S02]  /*9930*/  LDG.E.LTC128B R158, desc[UR36][R8.64+0x1e4] ;  /* 0x0001e424089e7981 */ /* 0x000764000c1e1920 */
.L_x_292:
[----:B------:R-:W-:Y:S05]  /*9940*/  BSYNC B1 ;  /* 0x0000000000017941 */ /* 0x000fea0003800000 */
.L_x_291:
[----:B------:R-:W-:Y:S05]  /*9950*/  @!P1 BRA `(.L_x_293) ;  /* 0x00000024003c9947 */ /* 0x000fea0003800000 */
[----:B0----5:R-:W-:-:S05]  /*9960*/  LOP3.LUT R3, R158, 0xffffe000, RZ, 0xc0, !PT ;  /* 0xffffe0009e037812 */ /* 0x021fca00078ec0ff */
[----:B------:R-:W-:-:S04]  /*9970*/  FMUL R0, R3, R22 ;  /* 0x0000001603007220 */ /* 0x000fc80000400000 */
[----:B------:R-:W-:-:S05]  /*9980*/  FFMA R87, R87, R168, R0 ;  /* 0x000000a857577223 */ /* 0x000fca0000000000 */
[----:B------:R-:W-:-:S05]  /*9990*/  F2FP.TF32.F32.PACK_B R87, R87 ;  /* 0x00000057ff57723e */ /* 0x000fca00024050ff */
[----:B------:R0:W-:Y:S01]  /*99a0*/  STG.E desc[UR36][R6.64+0x1e4], R87 ;  /* 0x0001e45706007986 */ /* 0x0001e2000c101924 */
[----:B------:R-:W-:Y:S05]  /*99b0*/  BRA `(.L_x_293) ;  /* 0x0000002400247947 */ /* 0x000fea0003800000 */
.L_x_42:
[----:B------:R-:W-:Y:S01]  /*99c0*/  ULDC.64 UR4, c[0x0][0x5c0] ;  /* 0x0001700000047ab9 */ /* 0x000fe20000000a00 */
[-C--:B------:R-:W-:Y:S01]  /*99d0*/  FMUL R11, R88, R168.reuse ;  /* 0x000000a8580b7220 */ /* 0x080fe20000400000 */
[----:B------:R-:W-:Y:S01]  /*99e0*/  LEA R6, P0, R160, UR4, 0x2 ;  /* 0x00000004a0067c11 */ /* 0x000fe2000f8010ff */
[----:B------:R-:W-:Y:S01]  /*99f0*/  IMAD.SHL.U32 R5, R2, 0x20, RZ ;  /* 0x0000002002057824 */ /* 0x000fe200078e00ff */
[----:B------:R-:W-:Y:S01]  /*9a00*/  ISETP.GT.AND P5, PT, R0, 0x1, P3 ;  /* 0x000000010000780c */ /* 0x000fe20001fa4270 */
[-C--:B------:R-:W-:Y:S01]  /*9a10*/  FMUL R89, R89, R168.reuse ;  /* 0x000000a859597220 */ /* 0x080fe20000400000 */
[----:B------:R-:W-:Y:S01]  /*9a20*/  LEA.HI.X R7, R160, UR5, R165, 0x2, P0 ;  /* 0x00000005a0077c11 */ /* 0x000fe200080f14a5 */
[-C--:B------:R-:W-:Y:S01]  /*9a30*/  FMUL R13, R90, R168.reuse ;  /* 0x000000a85a0d7220 */ /* 0x080fe20000400000 */
[----:B------:R-:W-:Y:S01]  /*9a40*/  ISETP.GT.AND P0, PT, R16, 0x8, PT ;  /* 0x000000081000780c */ /* 0x000fe20003f04270 */
[-C--:B------:R-:W-:Y:S01]  /*9a50*/  FMUL R91, R91, R168.reuse ;  /* 0x000000a85b5b7220 */ /* 0x080fe20000400000 */
[----:B------:R-:W-:Y:S01]  /*9a60*/  F2FP.TF32.F32.PACK_B R11, R11 ;  /* 0x0000000bff0b723e */ /* 0x000fe200024050ff */
[-C--:B------:R-:W-:Y:S01]  /*9a70*/  FMUL R93, R93, R168.reuse ;  /* 0x000000a85d5d7220 */ /* 0x080fe20000400000 */
[----:B------:R-:W-:Y:S01]  /*9a80*/  ISETP.GT.AND P1, PT, R0, RZ, P0 ;  /* 0x000000ff0000720c */ /* 0x000fe20000724270 */
[-C--:B------:R-:W-:Y:S01]  /*9a90*/  FMUL R15, R94, R168.reuse ;  /* 0x000000a85e0f7220 */ /* 0x080fe20000400000 */
[----:B------:R-:W-:Y:S01]  /*9aa0*/  ISETP.GT.AND P4, PT, R0, 0x1, P0 ;  /* 0x000000010000780c */ /* 0x000fe20000784270 */
[----:B------:R0:W-:Y:S01]  /*9ab0*/  @P2 STG.E desc[UR36][R6.64], R11 ;  /* 0x0000000b06002986 */ /* 0x0001e2000c101924 */
[----:B------:R-:W-:Y:S01]  /*9ac0*/  SHF.L.U64.HI R4, R2, 0x5, R3 ;  /* 0x0000000502047819 */ /* 0x000fe20000010203 */
[----:B------:R-:W-:Y:S01]  /*9ad0*/  FMUL R95, R95, R168 ;  /* 0x000000a85f5f7220 */ /* 0x000fe20000400000 */
[----:B------:R-:W-:Y:S01]  /*9ae0*/  IADD3 R8, P2, R5, R6, RZ ;  /* 0x0000000605087210 */ /* 0x000fe20007f5e0ff */
[-C--:B------:R-:W-:Y:S01]  /*9af0*/  FMUL R97, R97, R168.reuse ;  /* 0x000000a861617220 */ /* 0x080fe20000400000 */
[----:B------:R-:W-:Y:S01]  /*9b00*/  F2FP.TF32.F32.PACK_B R89, R89 ;  /* 0x00000059ff59723e */ /* 0x000fe200024050ff */
[-C--:B------:R-:W-:Y:S01]  /*9b10*/  FMUL R99, R99, R168.reuse ;  /* 0x000000a863637220 */ /* 0x080fe20000400000 */
[----:B------:R-:W-:Y:S01]  /*9b20*/  F2FP.TF32.F32.PACK_B R13, R13 ;  /* 0x0000000dff0d723e */ /* 0x000fe200024050ff */
[----:B------:R-:W-:Y:S01]  /*9b30*/  IMAD.X R9, R4, 0x1, R7, P2 ;  /* 0x0000000104097824 */ /* 0x000fe200010e0607 */
[----:B------:R-:W-:Y:S01]  /*9b40*/  F2FP.TF32.F32.PACK_B R91, R91 ;  /* 0x0000005bff5b723e */ /* 0x000fe200024050ff */
[----:B------:R-:W-:Y:S01]  /*9b50*/  @P5 STG.E desc[UR36][R6.64+0x4], R89 ;  /* 0x0000045906005986 */ /* 0x000fe2000c101924 */
[----:B------:R-:W-:Y:S01]  /*9b60*/  ISETP.GT.AND P5, PT, R0, 0x8, P3 ;  /* 0x000000080000780c */ /* 0x000fe20001fa4270 */
[-C--:B0-----:R-:W-:Y:S01]  /*9b70*/  FMUL R11, R92, R168.reuse ;  /* 0x000000a85c0b7220 */ /* 0x081fe20000400000 */
[C---:B------:R-:W-:Y:S01]  /*9b80*/  ISETP.GT.AND P2, PT, R0.reuse, 0x9, P3 ;  /* 0x000000090000780c */ /* 0x040fe20001f44270 */
[----:B------:R0:W-:Y:S01]  /*9b90*/  @P1 STG.E desc[UR36][R8.64], R13 ;  /* 0x0000000d08001986 */ /* 0x0001e2000c101924 */
[C---:B------:R-:W-:Y:S01]  /*9ba0*/  ISETP.GT.AND P1, PT, R0.reuse, 0x8, P0 ;  /* 0x000000080000780c */ /* 0x040fe20000724270 */
[-C--:B------:R-:W-:Y:S01]  /*9bb0*/  FMUL R101, R101, R168.reuse ;  /* 0x000000a865657220 */ /* 0x080fe20000400000 */
[----:B------:R-:W-:Y:S01]  /*9bc0*/  F2FP.TF32.F32.PACK_B R11, R11 ;  /* 0x0000000bff0b723e */ /* 0x000fe200024050ff */
[----:B------:R-:W-:Y:S01]  /*9bd0*/  @P4 STG.E desc[UR36][R8.64+0x4], R91 ;  /* 0x0000045b08004986 */ /* 0x000fe2000c101924 */
[----:B------:R-:W-:Y:S01]  /*9be0*/  ISETP.GT.AND P4, PT, R0, 0x9, P0 ;  /* 0x000000090000780c */ /* 0x000fe20000784270 */
[-C--:B------:R-:W-:Y:S01]  /*9bf0*/  FMUL R103, R103, R168.reuse ;  /* 0x000000a867677220 */ /* 0x080fe20000400000 */
[----:B------:R-:W-:Y:S01]  /*9c00*/  F2FP.TF32.F32.PACK_B R93, R93 ;  /* 0x0000005dff5d723e */ /* 0x000fe200024050ff */
[-C--:B------:R-:W-:Y:S01]  /*9c10*/  FMUL R105, R105, R168.reuse ;  /* 0x000000a869697220 */ /* 0x080fe20000400000 */
[----:B------:R-:W-:Y:S01]  /*9c20*/  F2FP.TF32.F32.PACK_B R15, R15 ;  /* 0x0000000fff0f723e */ /* 0x000fe200024050ff */
[----:B------:R1:W-:Y:S01]  /*9c30*/  @P5 STG.E desc[UR36][R6.64+0x20], R11 ;  /* 0x0000200b06005986 */ /* 0x0003e2000c101924 */
[----:B------:R-:W-:Y:S01]  /*9c40*/  F2FP.TF32.F32.PACK_B R95, R95 ;  /* 0x0000005fff5f723e */ /* 0x000fe200024050ff */
[-C--:B0-----:R-:W-:Y:S01]  /*9c50*/  FMUL R13, R96, R168.reuse ;  /* 0x000000a8600d7220 */ /* 0x081fe20000400000 */
[C---:B------:R-:W-:Y:S01]  /*9c60*/  ISETP.GT.AND P5, PT, R0.reuse, 0x10, P3 ;  /* 0x000000100000780c */ /* 0x040fe20001fa4270 */
[----:B------:R-:W-:Y:S01]  /*9c70*/  @P2 STG.E desc[UR36][R6.64+0x24], R93 ;  /* 0x0000245d06002986 */ /* 0x000fe2000c101924 */
[C---:B------:R-:W-:Y:S01]  /*9c80*/  ISETP.GT.AND P2, PT, R0.reuse, 0x11, P3 ;  /* 0x000000110000780c */ /* 0x040fe20001f44270 */
[-C--:B------:R-:W-:Y:S01]  /*9c90*/  FMUL R107, R107, R168.reuse ;  /* 0x000000a86b6b7220 */ /* 0x080fe20000400000 */
[----:B------:R-:W-:Y:S01]  /*9ca0*/  F2FP.TF32.F32.PACK_B R13, R13 ;  /* 0x0000000dff0d723e */ /* 0x000fe200024050ff */
[----:B------:R0:W-:Y:S01]  /*9cb0*/  @P1 STG.E desc[UR36][R8.64+0x20], R15 ;  /* 0x0000200f08001986 */ /* 0x0001e2000c101924 */
[C---:B------:R-:W-:Y:S01]  /*9cc0*/  ISETP.GT.AND P1, PT, R0.reuse, 0x10, P0 ;  /* 0x000000100000780c */ /* 0x040fe20000724270 */
[-C--:B------:R-:W-:Y:S01]  /*9cd0*/  FMUL R109, R109, R168.reuse ;  /* 0x000000a86d6d7220 */ /* 0x080fe20000400000 */
[----:B------:R-:W-:Y:S01]  /*9ce0*/  F2FP.TF32.F32.PACK_B R97, R97 ;  /* 0x00000061ff61723e */ /* 0x000fe200024050ff */
[----:B------:R-:W-:Y:S01]  /*9cf0*/  @P4 STG.E desc[UR36][R8.64+0x24], R95 ;  /* 0x0000245f08004986 */ /* 0x000fe2000c101924 */
[----:B------:R-:W-:Y:S01]  /*9d00*/  ISETP.GT.AND P4, PT, R0, 0x11, P0 ;  /* 0x000000110000780c */ /* 0x000fe20000784270 */
[-C--:B-1----:R-:W-:Y:S01]  /*9d10*/  FMUL R11, R98, R168.reuse ;  /* 0x000000a8620b7220 */ /* 0x082fe20000400000 */
[----:B------:R-:W-:Y:S01]  /*9d20*/  F2FP.TF32.F32.PACK_B R99, R99 ;  /* 0x00000063ff63723e */ /* 0x000fe200024050ff */
[----:B------:R1:W-:Y:S01]  /*9d30*/  @P5 STG.E desc[UR36][R6.64+0x40], R13 ;  /* 0x0000400d06005986 */ /* 0x0003e2000c101924 */
[C---:B------:R-:W-:Y:S01]  /*9d40*/  ISETP.GT.AND P5, PT, R0.reuse, 0x18, P3 ;  /* 0x000000180000780c */ /* 0x040fe20001fa4270 */
[-C--:B------:R-:W-:Y:S01]  /*9d50*/  FMUL R111, R111, R168.reuse ;  /* 0x000000a86f6f7220 */ /* 0x080fe20000400000 */
[----:B------:R-:W-:Y:S01]  /*9d60*/  F2FP.TF32.F32.PACK_B R11, R11 ;  /* 0x0000000bff0b723e */ /* 0x000fe200024050ff */
[----:B------:R-:W-:Y:S01]  /*9d70*/  @P2 STG.E desc[UR36][R6.64+0x44], R97 ;  /* 0x0000446106002986 */ /* 0x000fe2000c101924 */
[----:B------:R-:W-:Y:S01]  /*9d80*/  ISETP.GT.AND P2, PT, R0, 0x19, P3 ;  /* 0x000000190000780c */ /* 0x000fe20001f44270 */
[-C--:B0-----:R-:W-:Y:S01]  /*9d90*/  FMUL R15, R100, R168.reuse ;  /* 0x000000a8640f7220 */ /* 0x081fe20000400000 */
        /* <DEDUP_REMOVED lines=178> */
[----:B------:R-:W-:Y:S01]  /*a8c0*/  ISETP.GT.AND P1, PT, R0, 0x71, P3 ;  /* 0x000000710000780c */ /* 0x000fe20001f24270 */
[-C--:B------:R-:W-:Y:S01]  /*a8d0*/  FMUL R21, R28, R168.reuse ;  /* 0x000000a81c157220 */ /* 0x080fe20000400000 */
[----:B------:R-:W-:Y:S01]  /*a8e0*/  F2FP.TF32.F32.PACK_B R13, R13 ;  /* 0x0000000dff0d723e */ /* 0x000fe200024050ff */
[----:B------:R-:W-:Y:S01]  /*a8f0*/  @P4 STG.E desc[UR36][R8.64+0x1a4], R143 ;  /* 0x0001a48f08004986 */ /* 0x000fe2000c101924 */
[----:B------:R-:W-:Y:S01]  /*a900*/  ISETP.GT.AND P4, PT, R0, 0x71, P0 ;  /* 0x000000710000780c */ /* 0x000fe20000784270 */
[-C--:B-1----:R-:W-:Y:S01]  /*a910*/  FMUL R11, R146, R168.reuse ;  /* 0x000000a8920b7220 */ /* 0x082fe20000400000 */
[----:B------:R-:W-:Y:S01]  /*a920*/  F2FP.TF32.F32.PACK_B R147, R147 ;  /* 0x00000093ff93723e */ /* 0x000fe200024050ff */
[----:B------:R1:W-:Y:S01]  /*a930*/  @P5 STG.E desc[UR36][R6.64+0x1c0], R13 ;  /* 0x0001c00d06005986 */ /* 0x0003e2000c101924 */
[----:B------:R-:W-:Y:S01]  /*a940*/  ISETP.GT.AND P5, PT, R0, 0x78, P3 ;  /* 0x000000780000780c */ /* 0x000fe20001fa4270 */
[-C--:B------:R-:W-:Y:S01]  /*a950*/  FMUL R29, R29, R168.reuse ;  /* 0x000000a81d1d7220 */ /* 0x080fe20000400000 */
[----:B------:R-:W-:Y:S01]  /*a960*/  F2FP.TF32.F32.PACK_B R11, R11 ;  /* 0x0000000bff0b723e */ /* 0x000fe200024050ff */
[-C--:B0-----:R-:W-:Y:S01]  /*a970*/  FMUL R15, R150, R168.reuse ;  /* 0x000000a8960f7220 */ /* 0x081fe20000400000 */
[----:B------:R-:W-:Y:S01]  /*a980*/  ISETP.GT.AND P3, PT, R0, 0x79, P3 ;  /* 0x000000790000780c */ /* 0x000fe20001f64270 */
[----:B------:R-:W-:Y:S01]  /*a990*/  @P1 STG.E desc[UR36][R6.64+0x1c4], R145 ;  /* 0x0001c49106001986 */ /* 0x000fe2000c101924 */
[----:B------:R-:W-:Y:S01]  /*a9a0*/  F2FP.TF32.F32.PACK_B R149, R149 ;  /* 0x00000095ff95723e */ /* 0x000fe200024050ff */
[-C--:B------:R-:W-:Y:S01]  /*a9b0*/  FMUL R31, R31, R168.reuse ;  /* 0x000000a81f1f7220 */ /* 0x080fe20000400000 */
[----:B------:R-:W-:Y:S01]  /*a9c0*/  F2FP.TF32.F32.PACK_B R15, R15 ;  /* 0x0000000fff0f723e */ /* 0x000fe200024050ff */
[----:B------:R0:W-:Y:S01]  /*a9d0*/  @P2 STG.E desc[UR36][R8.64+0x1c0], R11 ;  /* 0x0001c00b08002986 */ /* 0x0001e2000c101924 */
[----:B------:R-:W-:Y:S01]  /*a9e0*/  F2FP.TF32.F32.PACK_B R151, R151 ;  /* 0x00000097ff97723e */ /* 0x000fe200024050ff */
[-C--:B-1----:R-:W-:Y:S01]  /*a9f0*/  FMUL R13, R148, R168.reuse ;  /* 0x000000a8940d7220 */ /* 0x082fe20000400000 */
[----:B------:R-:W-:Y:S01]  /*aa00*/  ISETP.GT.AND P1, PT, R16, 0x80, PT ;  /* 0x000000801000780c */ /* 0x000fe20003f24270 */
[----:B------:R-:W-:Y:S01]  /*aa10*/  @P4 STG.E desc[UR36][R8.64+0x1c4], R147 ;  /* 0x0001c49308004986 */ /* 0x000fe2000c101924 */
[C---:B------:R-:W-:Y:S01]  /*aa20*/  ISETP.GT.AND P4, PT, R0.reuse, 0x78, P0 ;  /* 0x000000780000780c */ /* 0x040fe20000784270 */
[-C--:B------:R-:W-:Y:S01]  /*aa30*/  FMUL R33, R33, R168.reuse ;  /* 0x000000a821217220 */ /* 0x080fe20000400000 */
[----:B------:R-:W-:Y:S01]  /*aa40*/  ISETP.GT.AND P0, PT, R0, 0x79, P0 ;  /* 0x000000790000780c */ /* 0x000fe20000704270 */
[-C--:B------:R-:W-:Y:S01]  /*aa50*/  FMUL R35, R35, R168.reuse ;  /* 0x000000a823237220 */ /* 0x080fe20000400000 */
[----:B------:R-:W-:Y:S01]  /*aa60*/  F2FP.TF32.F32.PACK_B R13, R13 ;  /* 0x0000000dff0d723e */ /* 0x000fe200024050ff */
[-C--:B------:R-:W-:Y:S01]  /*aa70*/  FMUL R37, R37, R168.reuse ;  /* 0x000000a825257220 */ /* 0x080fe20000400000 */
[C---:B------:R-:W-:Y:S01]  /*aa80*/  SHF.L.U64.HI R3, R2.reuse, 0x9, R3 ;  /* 0x0000000902037819 */ /* 0x040fe20000010203 */
[----:B0-----:R-:W-:Y:S01]  /*aa90*/  IMAD.SHL.U32 R11, R2, 0x200, RZ ;  /* 0x00000200020b7824 */ /* 0x001fe200078e00ff */
[----:B------:R-:W-:Y:S01]  /*aaa0*/  ISETP.GT.AND P2, PT, R16, 0x88, PT ;  /* 0x000000881000780c */ /* 0x000fe20003f44270 */
[----:B------:R0:W-:Y:S01]  /*aab0*/  @P5 STG.E desc[UR36][R6.64+0x1e0], R13 ;  /* 0x0001e00d06005986 */ /* 0x0001e2000c101924 */
[----:B------:R-:W-:Y:S01]  /*aac0*/  F2FP.TF32.F32.PACK_B R25, R25 ;  /* 0x00000019ff19723e */ /* 0x000fe200024050ff */
[----:B------:R-:W-:Y:S01]  /*aad0*/  FMUL R39, R39, R168 ;  /* 0x000000a827277220 */ /* 0x000fe20000400000 */
[----:B------:R-:W-:Y:S01]  /*aae0*/  F2FP.TF32.F32.PACK_B R27, R27 ;  /* 0x0000001bff1b723e */ /* 0x000fe200024050ff */
[----:B------:R-:W-:Y:S01]  /*aaf0*/  @P3 STG.E desc[UR36][R6.64+0x1e4], R149 ;  /* 0x0001e49506003986 */ /* 0x000fe2000c101924 */
[----:B------:R-:W-:Y:S01]  /*ab00*/  IADD3 R2, P3, R11, R6, RZ ;  /* 0x000000060b027210 */ /* 0x000fe20007f7e0ff */
[----:B------:R-:W-:Y:S01]  /*ab10*/  FMUL R41, R41, R168 ;  /* 0x000000a829297220 */ /* 0x000fe20000400000 */
[----:B------:R-:W-:Y:S01]  /*ab20*/  F2FP.TF32.F32.PACK_B R21, R21 ;  /* 0x00000015ff15723e */ /* 0x000fe200024050ff */
[----:B------:R1:W-:Y:S01]  /*ab30*/  @P4 STG.E desc[UR36][R8.64+0x1e0], R15 ;  /* 0x0001e00f08004986 */ /* 0x0003e2000c101924 */
[----:B------:R-:W-:Y:S01]  /*ab40*/  IADD3 R10, P4, P5, R5, R6, R11 ;  /* 0x00000006050a7210 */ /* 0x000fe20007d9e00b */
[-C--:B------:R-:W-:Y:S01]  /*ab50*/  FMUL R43, R43, R168.reuse ;  /* 0x000000a82b2b7220 */ /* 0x080fe20000400000 */
[----:B------:R-:W-:Y:S01]  /*ab60*/  F2FP.TF32.F32.PACK_B R29, R29 ;  /* 0x0000001dff1d723e */ /* 0x000fe200024050ff */
[----:B------:R2:W-:Y:S01]  /*ab70*/  @P0 STG.E desc[UR36][R8.64+0x1e4], R151 ;  /* 0x0001e49708000986 */ /* 0x0005e2000c101924 */
[----:B------:R-:W-:Y:S01]  /*ab80*/  ISETP.GT.AND P0, PT, R0, RZ, P1 ;  /* 0x000000ff0000720c */ /* 0x000fe20000f04270 */
[-C--:B0-----:R-:W-:Y:S01]  /*ab90*/  FMUL R13, R24, R168.reuse ;  /* 0x000000a8180d7220 */ /* 0x081fe20000400000 */
[----:B------:R-:W-:Y:S01]  /*aba0*/  IADD3.X R11, R4, R7, R3, P4, P5 ;  /* 0x00000007040b7210 */ /* 0x000fe200027ea403 */
[----:B------:R-:W-:Y:S01]  /*abb0*/  IMAD.X R3, R3, 0x1, R7, P3 ;  /* 0x0000000103037824 */ /* 0x000fe200018e0607 */
[C---:B------:R-:W-:Y:S01]  /*abc0*/  ISETP.GT.AND P5, PT, R0.reuse, 0x1, P1 ;  /* 0x000000010000780c */ /* 0x040fe20000fa4270 */
[-C--:B------:R-:W-:Y:S01]  /*abd0*/  FMUL R45, R45, R168.reuse ;  /* 0x000000a82d2d7220 */ /* 0x080fe20000400000 */
[----:B------:R-:W-:Y:S01]  /*abe0*/  ISETP.GT.AND P4, PT, R0, RZ, P2 ;  /* 0x000000ff0000720c */ /* 0x000fe20001784270 */
[-C--:B-1----:R-:W-:Y:S01]  /*abf0*/  FMUL R15, R26, R168.reuse ;  /* 0x000000a81a0f7220 */ /* 0x082fe20000400000 */
[----:B------:R-:W-:Y:S01]  /*ac00*/  F2FP.TF32.F32.PACK_B R13, R13 ;  /* 0x0000000dff0d723e */ /* 0x000fe200024050ff */
[----:B------:R-:W-:Y:S01]  /*ac10*/  FMUL R47, R47, R168 ;  /* 0x000000a82f2f7220 */ /* 0x000fe20000400000 */
[----:B------:R-:W-:Y:S01]  /*ac20*/  IADD3 R6, P3, R5, R2, RZ ;  /* 0x0000000205067210 */ /* 0x000fe20007f7e0ff */
[----:B------:R-:W-:Y:S01]  /*ac30*/  FMUL R49, R49, R168 ;  /* 0x000000a831317220 */ /* 0x000fe20000400000 */
[----:B------:R-:W-:Y:S01]  /*ac40*/  F2FP.TF32.F32.PACK_B R15, R15 ;  /* 0x0000000fff0f723e */ /* 0x000fe200024050ff */
[----:B------:R0:W-:Y:S01]  /*ac50*/  @P0 STG.E desc[UR36][R2.64], R13 ;  /* 0x0000000d02000986 */ /* 0x0001e2000c101924 */
[----:B------:R-:W-:Y:S01]  /*ac60*/  ISETP.GT.AND P0, PT, R0, 0x1, P2 ;  /* 0x000000010000780c */ /* 0x000fe20001704270 */
[--C-:B------:R-:W-:Y:S01]  /*ac70*/  IMAD.X R7, R4, 0x1, R3.reuse, P3 ;  /* 0x0000000104077824 */ /* 0x100fe200018e0603 */
[----:B------:R-:W-:Y:S01]  /*ac80*/  ISETP.GT.AND P3, PT, R0, 0x9, P1 ;  /* 0x000000090000780c */ /* 0x000fe20000f64270 */
[----:B------:R-:W-:Y:S01]  /*ac90*/  @P5 STG.E desc[UR36][R2.64+0x4], R25 ;  /* 0x0000041902005986 */ /* 0x000fe2000c101924 */
[----:B--2---:R-:W-:Y:S01]  /*aca0*/  IADD3 R8, P5, R5, R2, RZ ;  /* 0x0000000205087210 */ /* 0x004fe20007fbe0ff */
[-C--:B------:R-:W-:Y:S01]  /*acb0*/  FMUL R5, R30, R168.reuse ;  /* 0x000000a81e057220 */ /* 0x080fe20000400000 */
[----:B------:R-:W-:Y:S01]  /*acc0*/  F2FP.TF32.F32.PACK_B R31, R31 ;  /* 0x0000001fff1f723e */ /* 0x000fe200024050ff */
[----:B------:R1:W-:Y:S01]  /*acd0*/  @P4 STG.E desc[UR36][R6.64], R15 ;  /* 0x0000000f06004986 */ /* 0x0003e2000c101924 */
[----:B------:R-:W-:Y:S01]  /*ace0*/  ISETP.GT.AND P4, PT, R0, 0x8, P1 ;  /* 0x000000080000780c */ /* 0x000fe20000f84270 */
[----:B------:R-:W-:Y:S01]  /*acf0*/  IMAD.X R9, R4, 0x1, R3, P5 ;  /* 0x0000000104097824 */ /* 0x000fe200028e0603 */
[----:B------:R-:W-:Y:S01]  /*ad00*/  F2FP.TF32.F32.PACK_B R5, R5 ;  /* 0x00000005ff05723e */ /* 0x000fe200024050ff */
        /* <DEDUP_REMOVED lines=10> */
[----:B------:R-:W-:Y:S01]  /*adb0*/  @P4 STG.E desc[UR36][R2.64+0x20], R21 ;  /* 0x0000201502004986 */ /* 0x000fe2000c101924 */
[----:B------:R-:W-:Y:S01]  /*adc0*/  ISETP.GT.AND P4, PT, R0, 0x9, P2 ;  /* 0x000000090000780c */ /* 0x000fe20001784270 */
[-C--:B------:R-:W-:Y:S01]  /*add0*/  FMUL R53, R53, R168.reuse ;  /* 0x000000a835357220 */ /* 0x080fe20000400000 */
[----:B------:R-:W-:Y:S01]  /*ade0*/  F2FP.TF32.F32.PACK_B R35, R35 ;  /* 0x00000023ff23723e */ /* 0x000fe200024050ff */
[-C--:B0-----:R-:W-:Y:S01]  /*adf0*/  FMUL R7, R34, R168.reuse ;  /* 0x000000a822077220 */ /* 0x081fe20000400000 */
[----:B------:R-:W-:Y:S01]  /*ae00*/  F2FP.TF32.F32.PACK_B R15, R15 ;  /* 0x0000000fff0f723e */ /* 0x000fe200024050ff */
[----:B------:R0:W-:Y:S01]  /*ae10*/  @P0 STG.E desc[UR36][R8.64+0x20], R5 ;  /* 0x0000200508000986 */ /* 0x0001e2000c101924 */
[C---:B------:R-:W-:Y:S01]  /*ae20*/  ISETP.GT.AND P0, PT, R0.reuse, 0x10, P2 ;  /* 0x000000100000780c */ /* 0x040fe20001704270 */
[-C--:B------:R-:W-:Y:S01]  /*ae30*/  FMUL R55, R55, R168.reuse ;  /* 0x000000a837377220 */ /* 0x080fe20000400000 */
[----:B------:R-:W-:Y:S01]  /*ae40*/  F2FP.TF32.F32.PACK_B R7, R7 ;  /* 0x00000007ff07723e */ /* 0x000fe200024050ff */
[-C--:B------:R-:W-:Y:S01]  /*ae50*/  FMUL R57, R57, R168.reuse ;  /* 0x000000a839397220 */ /* 0x080fe20000400000 */
[----:B------:R-:W-:Y:S01]  /*ae60*/  F2FP.TF32.F32.PACK_B R37, R37 ;  /* 0x00000025ff25723e */ /* 0x000fe200024050ff */
[-C--:B------:R-:W-:Y:S01]  /*ae70*/  FMUL R59, R59, R168.reuse ;  /* 0x000000a83b3b7220 */ /* 0x080fe20000400000 */
[----:B------:R-:W-:Y:S01]  /*ae80*/  F2FP.TF32.F32.PACK_B R39, R39 ;  /* 0x00000027ff27723e */ /* 0x000fe200024050ff */
[----:B------:R-:W-:Y:S01]  /*ae90*/  @P4 STG.E desc[UR36][R10.64+0x24], R31 ;  /* 0x0000241f0a004986 */ /* 0x000fe2000c101924 */
[C---:B------:R-:W-:Y:S01]  /*aea0*/  ISETP.GT.AND P4, PT, R0.reuse, 0x11, P2 ;  /* 0x000000110000780c */ /* 0x040fe20001784270 */
[----:B------:R-:W-:Y:S01]  /*aeb0*/  FMUL R61, R61, R168 ;  /* 0x000000a83d3d7220 */ /* 0x000fe20000400000 */
[----:B------:R-:W-:Y:S01]  /*aec0*/  F2FP.TF32.F32.PACK_B R41, R41 ;  /* 0x00000029ff29723e */ /* 0x000fe200024050ff */
[----:B------:R1:W-:Y:S01]  /*aed0*/  @P5 STG.E desc[UR36][R2.64+0x40], R13 ;  /* 0x0000400d02005986 */ /* 0x0003e2000c101924 */
[----:B------:R-:W-:Y:S01]  /*aee0*/  ISETP.GT.AND P5, PT, R0, 0x18, P1 ;  /* 0x000000180000780c */ /* 0x000fe20000fa4270 */
[----:B------:R-:W-:-:S02]  /*aef0*/  @P0 IMAD.MOV.U32 R4, RZ, RZ, R10 ;  /* 0x000000ffff040224 */ /* 0x000fc400078e000a */
[-C--:B0-----:R-:W-:Y:S01]  /*af00*/  FMUL R9, R38, R168.reuse ;  /* 0x000000a826097220 */ /* 0x081fe20000400000 */
[----:B------:R-:W-:Y:S01]  /*af10*/  @P0 IMAD.MOV.U32 R5, RZ, RZ, R11 ;  /* 0x000000ffff050224 */ /* 0x000fe200078e000b */
[----:B------:R-:W-:Y:S01]  /*af20*/  @P3 STG.E desc[UR36][R2.64+0x44], R33 ;  /* 0x0000442102003986 */ /* 0x000fe2000c101924 */
[C---:B------:R-:W-:Y:S01]  /*af30*/  ISETP.GT.AND P3, PT, R0.reuse, 0x19, P1 ;  /* 0x000000190000780c */ /* 0x040fe20000f64270 */
[-C--:B------:R-:W-:Y:S01]  /*af40*/  FMUL R63, R63, R168.reuse ;  /* 0x000000a83f3f7220 */ /* 0x080fe20000400000 */
[----:B------:R-:W-:Y:S01]  /*af50*/  F2FP.TF32.F32.PACK_B R9, R9 ;  /* 0x00000009ff09723e */ /* 0x000fe200024050ff */
[----:B------:R0:W-:Y:S01]  /*af60*/  @P0 STG.E desc[UR36][R4.64+0x40], R7 ;  /* 0x0000400704000986 */ /* 0x0001e2000c101924 */
[----:B------:R-:W-:Y:S01]  /*af70*/  ISETP.GT.AND P0, PT, R0, 0x18, P2 ;  /* 0x000000180000780c */ /* 0x000fe20001704270 */
[-C--:B------:R-:W-:Y:S01]  /*af80*/  FMUL R65, R65, R168.reuse ;  /* 0x000000a841417220 */ /* 0x080fe20000400000 */
[-C--:B-1----:R-:W-:Y:S01]  /*af90*/  FMUL R13, R42, R168.reuse ;  /* 0x000000a82a0d7220 */ /* 0x082fe20000400000 */
[----:B------:R-:W-:Y:S01]  /*afa0*/  F2FP.TF32.F32.PACK_B R43, R43 ;  /* 0x0000002bff2b723e */ /* 0x000fe200024050ff */
[-C--:B------:R-:W-:Y:S01]  /*afb0*/  FMUL R67, R67, R168.reuse ;  /* 0x000000a843437220 */ /* 0x080fe20000400000 */
[----:B------:R-:W-:Y:S01]  /*afc0*/  F2FP.TF32.F32.PACK_B R45, R45 ;  /* 0x0000002dff2d723e */ /* 0x000fe200024050ff */
[-C--:B------:R-:W-:Y:S01]  /*afd0*/  FMUL R69, R69, R168.reuse ;  /* 0x000000a845457220 */ /* 0x080fe20000400000 */
[----:B------:R-:W-:Y:S01]  /*afe0*/  F2FP.TF32.F32.PACK_B R13, R13 ;  /* 0x0000000dff0d723e */ /* 0x000fe200024050ff */
[-C--:B------:R-:W-:Y:S01]  /*aff0*/  FMUL R71, R71, R168.reuse ;  /* 0x000000a847477220 */ /* 0x080fe20000400000 */
[----:B------:R-:W-:Y:S01]  /*b000*/  F2FP.TF32.F32.PACK_B R47, R47 ;  /* 0x0000002fff2f723e */ /* 0x000fe200024050ff */
[----:B------:R-:W-:Y:S01]  /*b010*/  FMUL R73, R73, R168 ;  /* 0x000000a849497220 */ /* 0x000fe20000400000 */
[----:B0-----:R-:W-:-:S02]  /*b020*/  @P4 IMAD.MOV.U32 R4, RZ, RZ, R10 ;  /* 0x000000ffff044224 */ /* 0x001fc400078e000a */
[-C--:B------:R-:W-:Y:S01]  /*b030*/  FMUL R7, R40, R168.reuse ;  /* 0x000000a828077220 */ /* 0x080fe20000400000 */
[--C-:B------:R-:W-:Y:S01]  /*b040*/  @P4 IMAD.MOV.U32 R5, RZ, RZ, R11.reuse ;  /* 0x000000ffff054224 */ /* 0x100fe200078e000b */
[----:B------:R-:W-:Y:S01]  /*b050*/  F2FP.TF32.F32.PACK_B R49, R49 ;  /* 0x00000031ff31723e */ /* 0x000fe200024050ff */
[-C--:B------:R-:W-:Y:S01]  /*b060*/  FMUL R75, R75, R168.reuse ;  /* 0x000000a84b4b7220 */ /* 0x080fe20000400000 */
[----:B------:R-:W-:Y:S01]  /*b070*/  F2FP.TF32.F32.PACK_B R51, R51 ;  /* 0x00000033ff33723e */ /* 0x000fe200024050ff */
[-C--:B------:R-:W-:Y:S01]  /*b080*/  FMUL R77, R77, R168.reuse ;  /* 0x000000a84d4d7220 */ /* 0x080fe20000400000 */
[----:B------:R0:W-:Y:S01]  /*b090*/  @P4 STG.E desc[UR36][R4.64+0x44], R35 ;  /* 0x0000442304004986 */ /* 0x0001e2000c101924 */
        /* <DEDUP_REMOVED lines=11> */
[----:B0-----:R-:W-:Y:S01]  /*b150*/  @P0 IMAD.MOV.U32 R4, RZ, RZ, R10 ;  /* 0x000000ffff040224 */ /* 0x001fe200078e000a */
[----:B------:R-:W-:Y:S01]  /*b160*/  F2FP.TF32.F32.PACK_B R57, R57 ;  /* 0x00000039ff39723e */ /* 0x000fe200024050ff */
[----:B------:R-:W-:Y:S01]  /*b170*/  @P0 IMAD.MOV.U32 R5, RZ, RZ, R11 ;  /* 0x000000ffff050224 */ /* 0x000fe200078e000b */
[----:B------:R-:W-:Y:S01]  /*b180*/  F2FP.TF32.F32.PACK_B R59, R59 ;  /* 0x0000003bff3b723e */ /* 0x000fe200024050ff */
[-C--:B-1----:R-:W-:Y:S01]  /*b190*/  FMUL R15, R80, R168.reuse ;  /* 0x000000a8500f7220 */ /* 0x082fe20000400000 */
[----:B------:R-:W-:Y:S01]  /*b1a0*/  F2FP.TF32.F32.PACK_B R61, R61 ;  /* 0x0000003dff3d723e */ /* 0x000fe200024050ff */
[-C--:B------:R-:W-:Y:S01]  /*b1b0*/  FMUL R21, R84, R168.reuse ;  /* 0x000000a854157220 */ /* 0x080fe20000400000 */
[----:B------:R0:W-:Y:S01]  /*b1c0*/  @P0 STG.E desc[UR36][R4.64+0x60], R9 ;  /* 0x0000600904000986 */ /* 0x0001e2000c101924 */
[----:B------:R-:W-:Y:S01]  /*b1d0*/  ISETP.GT.AND P0, PT, R0, 0x20, P2 ;  /* 0x000000200000780c */ /* 0x000fe20001704270 */
[-C--:B------:R-:W-:Y:S01]  /*b1e0*/  FMUL R85, R85, R168.reuse ;  /* 0x000000a855557220 */ /* 0x080fe20000400000 */
[----:B------:R-:W-:Y:S01]  /*b1f0*/  F2FP.TF32.F32.PACK_B R63, R63 ;  /* 0x0000003fff3f723e */ /* 0x000fe200024050ff */
[----:B------:R-:W-:Y:S01]  /*b200*/  FMUL R87, R87, R168 ;  /* 0x000000a857577220 */ /* 0x000fe20000400000 */
[----:B------:R-:W-:-:S02]  /*b210*/  F2FP.TF32.F32.PACK_B R65, R65 ;  /* 0x00000041ff41723e */ /* 0x000fc400024050ff */
[----:B------:R-:W-:Y:S02]  /*b220*/  F2FP.TF32.F32.PACK_B R67, R67 ;  /* 0x00000043ff43723e */ /* 0x000fe400024050ff */
[----:B------:R-:W-:Y:S02]  /*b230*/  F2FP.TF32.F32.PACK_B R69, R69 ;  /* 0x00000045ff45723e */ /* 0x000fe400024050ff */
[----:B------:R-:W-:Y:S01]  /*b240*/  F2FP.TF32.F32.PACK_B R71, R71 ;  /* 0x00000047ff47723e */ /* 0x000fe200024050ff */
[----:B0-----:R-:W-:Y:S02]  /*b250*/  @P4 IMAD.MOV.U32 R4, RZ, RZ, R10 ;  /* 0x000000ffff044224 */ /* 0x001fe400078e000a */
[----:B------:R-:W-:Y:S01]  /*b260*/  FMUL R9, R44, R168 ;  /* 0x000000a82c097220 */ /* 0x000fe20000400000 */
[----:B------:R-:W-:Y:S01]  /*b270*/  @P4 IMAD.MOV.U32 R5, RZ, RZ, R11 ;  /* 0x000000ffff054224 */ /* 0x000fe200078e000b */
[----:B------:R-:W-:Y:S02]  /*b280*/  F2FP.TF32.F32.PACK_B R73, R73 ;  /* 0x00000049ff49723e */ /* 0x000fe400024050ff */
[----:B------:R-:W-:-:S02]  /*b290*/  F2FP.TF32.F32.PACK_B R75, R75 ;  /* 0x0000004bff4b723e */ /* 0x000fc400024050ff */
[----:B------:R0:W-:Y:S01]  /*b2a0*/  @P4 STG.E desc[UR36][R4.64+0x64], R39 ;  /* 0x0000642704004986 */ /* 0x0001e2000c101924 */
[C---:B------:R-:W-:Y:S02]  /*b2b0*/  ISETP.GT.AND P4, PT, R0.reuse, 0x21, P2 ;  /* 0x000000210000780c */ /* 0x040fe40001784270 */
[----:B------:R-:W-:Y:S01]  /*b2c0*/  F2FP.TF32.F32.PACK_B R9, R9 ;  /* 0x00000009ff09723e */ /* 0x000fe200024050ff */
[----:B------:R1:W-:Y:S01]  /*b2d0*/  @P5 STG.E desc[UR36][R2.64+0x80], R7 ;  /* 0x0000800702005986 */ /* 0x0003e2000c101924 */
[C---:B------:R-:W-:Y:S02]  /*b2e0*/  ISETP.GT.AND P5, PT, R0.reuse, 0x28, P1 ;  /* 0x000000280000780c */ /* 0x040fe40000fa4270 */
[----:B------:R-:W-:Y:S01]  /*b2f0*/  F2FP.TF32.F32.PACK_B R77, R77 ;  /* 0x0000004dff4d723e */ /* 0x000fe200024050ff */
[----:B------:R-:W-:Y:S01]  /*b300*/  @P3 STG.E desc[UR36][R2.64+0x84], R41 ;  /* 0x0000842902003986 */ /* 0x000fe2000c101924 */
[----:B------:R-:W-:Y:S02]  /*b310*/  ISETP.GT.AND P3, PT, R0, 0x29, P1 ;  /* 0x000000290000780c */ /* 0x000fe40000f64270 */
[----:B------:R-:W-:Y:S01]  /*b320*/  F2FP.TF32.F32.PACK_B R79, R79 ;  /* 0x0000004fff4f723e */ /* 0x000fe200024050ff */
[----:B0-----:R-:W-:Y:S01]  /*b330*/  @P0 IMAD.MOV.U32 R4, RZ, RZ, R10 ;  /* 0x000000ffff040224 */ /* 0x001fe200078e000a */
[----:B------:R-:W-:Y:S01]  /*b340*/  F2FP.TF32.F32.PACK_B R15, R15 ;  /* 0x0000000fff0f723e */ /* 0x000fe200024050ff */
[----:B------:R-:W-:Y:S01]  /*b350*/  @P0 IMAD.MOV.U32 R5, RZ, RZ, R11 ;  /* 0x000000ffff050224 */ /* 0x000fe200078e000b */
[----:B------:R-:W-:Y:S01]  /*b360*/  F2FP.TF32.F32.PACK_B R81, R81 ;  /* 0x00000051ff51723e */ /* 0x000fe200024050ff */
[----:B-1----:R-:W-:Y:S01]  /*b370*/  FMUL R7, R46, R168 ;  /* 0x000000a82e077220 */ /* 0x002fe20000400000 */
[----:B------:R-:W-:-:S02]  /*b380*/  F2FP.TF32.F32.PACK_B R83, R83 ;  /* 0x00000053ff53723e */ /* 0x000fc400024050ff */
[----:B------:R0:W-:Y:S01]  /*b390*/  @P0 STG.E desc[UR36][R4.64+0x80], R13 ;  /* 0x0000800d04000986 */ /* 0x0001e2000c101924 */
[----:B------:R-:W-:Y:S02]  /*b3a0*/  ISETP.GT.AND P0, PT, R0, 0x28, P2 ;  /* 0x000000280000780c */ /* 0x000fe40001704270 */
[----:B------:R-:W-:Y:S02]  /*b3b0*/  F2FP.TF32.F32.PACK_B R7, R7 ;  /* 0x00000007ff07723e */ /* 0x000fe400024050ff */
[----:B------:R-:W-:Y:S02]  /*b3c0*/  F2FP.TF32.F32.PACK_B R21, R21 ;  /* 0x00000015ff15723e */ /* 0x000fe400024050ff */
[----:B------:R-:W-:Y:S02]  /*b3d0*/  F2FP.TF32.F32.PACK_B R85, R85 ;  /* 0x00000055ff55723e */ /* 0x000fe400024050ff */
[----:B------:R-:W-:Y:S01]  /*b3e0*/  F2FP.TF32.F32.PACK_B R87, R87 ;  /* 0x00000057ff57723e */ /* 0x000fe200024050ff */
[----:B0-----:R-:W-:-:S02]  /*b3f0*/  @P4 IMAD.MOV.U32 R4, RZ, RZ, R10 ;  /* 0x000000ffff044224 */ /* 0x001fc400078e000a */
[----:B------:R-:W-:Y:S01]  /*b400*/  FMUL R13, R48, R168 ;  /* 0x000000a8300d7220 */ /* 0x000fe20000400000 */
[----:B------:R-:W-:-:S04]  /*b410*/  @P4 IMAD.MOV.U32 R5, RZ, RZ, R11 ;  /* 0x000000ffff054224 */ /* 0x000fc800078e000b */
[----:B------:R-:W-:Y:S01]  /*b420*/  F2FP.TF32.F32.PACK_B R13, R13 ;  /* 0x0000000dff0d723e */ /* 0x000fe200024050ff */
[----:B------:R0:W-:Y:S01]  /*b430*/  @P4 STG.E desc[UR36][R4.64+0x84], R43 ;  /* 0x0000842b04004986 */ /* 0x0001e2000c101924 */
[----:B------:R-:W-:-:S03]  /*b440*/  ISETP.GT.AND P4, PT, R0, 0x29, P2 ;  /* 0x000000290000780c */ /* 0x000fc60001784270 */
[----:B------:R1:W-:Y:S01]  /*b450*/  @P5 STG.E desc[UR36][R2.64+0xa0], R9 ;  /* 0x0000a00902005986 */ /* 0x0003e2000c101924 */
[----:B------:R-:W-:-:S03]  /*b460*/  ISETP.GT.AND P5, PT, R0, 0x30, P1 ;  /* 0x000000300000780c */ /* 0x000fc60000fa4270 */
[----:B------:R-:W-:Y:S01]  /*b470*/  @P3 STG.E desc[UR36][R2.64+0xa4], R45 ;  /* 0x0000a42d02003986 */ /* 0x000fe2000c101924 */
[----:B------:R-:W-:Y:S01]  /*b480*/  ISETP.GT.AND P3, PT, R0, 0x31, P1 ;  /* 0x000000310000780c */ /* 0x000fe20000f64270 */
[----:B0-----:R-:W-:Y:S02]  /*b490*/  @P0 IMAD.MOV.U32 R4, RZ, RZ, R10 ;  /* 0x000000ffff040224 */ /* 0x001fe400078e000a */
[----:B------:R-:W-:Y:S02]  /*b4a0*/  @P0 IMAD.MOV.U32 R5, RZ, RZ, R11 ;  /* 0x000000ffff050224 */ /* 0x000fe400078e000b */
[----:B-1----:R-:W-:-:S03]  /*b4b0*/  FMUL R9, R50, R168 ;  /* 0x000000a832097220 */ /* 0x002fc60000400000 */
[----:B------:R0:W-:Y:S01]  /*b4c0*/  @P0 STG.E desc[UR36][R4.64+0xa0], R7 ;  /* 0x0000a00704000986 */ /* 0x0001e2000c101924 */
[----:B------:R-:W-:Y:S02]  /*b4d0*/  ISETP.GT.AND P0, PT, R0, 0x30, P2 ;  /* 0x000000300000780c */ /* 0x000fe40001704270 */
[----:B------:R-:W-:Y:S01]  /*b4e0*/  F2FP.TF32.F32.PACK_B R9, R9 ;  /* 0x00000009ff09723e */ /* 0x000fe200024050ff */
[----:B0-----:R-:W-:Y:S02]  /*b4f0*/  @P4 IMAD.MOV.U32 R4, RZ, RZ, R10 ;  /* 0x000000ffff044224 */ /* 0x001fe400078e000a */
        /* <DEDUP_REMOVED lines=69> */
[----:B------:R-:W-:Y:S01]  /*b950*/  @P3 STG.E desc[UR36][R2.64+0x144], R65 ;  /* 0x0001444102003986 */ /* 0x000fe2000c101924 */
[----:B------:R-:W-:-:S03]  /*b960*/  ISETP.GT.AND P3, PT, R0, 0x59, P1 ;  /* 0x000000590000780c */ /* 0x000fc60000f64270 */
[----:B------:R1:W-:Y:S01]  /*b970*/  @P5 STG.E desc[UR36][R2.64+0x140], R7 ;  /* 0x0001400702005986 */ /* 0x0003e2000c101924 */
[----:B------:R-:W-:Y:S01]  /*b980*/  ISETP.GT.AND P5, PT, R0, 0x58, P1 ;  /* 0x000000580000780c */ /* 0x000fe20000fa4270 */
[----:B0-----:R-:W-:Y:S02]  /*b990*/  @P0 IMAD.MOV.U32 R4, RZ, RZ, R10 ;  /* 0x000000ffff040224 */ /* 0x001fe400078e000a */
[----:B------:R-:W-:-:S05]  /*b9a0*/  @P0 IMAD.MOV.U32 R5, RZ, RZ, R11 ;  /* 0x000000ffff050224 */ /* 0x000fca00078e000b */
[----:B------:R0:W-:Y:S01]  /*b9b0*/  @P0 STG.E desc[UR36][R4.64+0x140], R13 ;  /* 0x0001400d04000986 */ /* 0x0001e2000c101924 */
[----:B------:R-:W-:Y:S01]  /*b9c0*/  ISETP.GT.AND P0, PT, R0, 0x58, P2 ;  /* 0x000000580000780c */ /* 0x000fe20001704270 */
[----:B-1----:R-:W-:-:S05]  /*b9d0*/  FMUL R7, R70, R168 ;  /* 0x000000a846077220 */ /* 0x002fca0000400000 */
        /* <DEDUP_REMOVED lines=50> */
[----:B------:R-:W-:-:S05]  /*bd00*/  @P4 IMAD.MOV.U32 R5, RZ, RZ, R11 ;  /* 0x000000ffff054224 */ /* 0x000fca00078e000b */
[----:B------:R0:W-:Y:S01]  /*bd10*/  @P4 STG.E desc[UR36][R4.64+0x1a4], R79 ;  /* 0x0001a44f04004986 */ /* 0x0001e2000c101924 */
[----:B------:R-:W-:-:S03]  /*bd20*/  ISETP.GT.AND P4, PT, R0, 0x71, P2 ;  /* 0x000000710000780c */ /* 0x000fc60001784270 */
[----:B------:R-:W-:Y:S01]  /*bd30*/  @P3 STG.E desc[UR36][R2.64+0x1c0], R15 ;  /* 0x0001c00f02003986 */ /* 0x000fe2000c101924 */
[C---:B------:R-:W-:Y:S02]  /*bd40*/  ISETP.GT.AND P3, PT, R0.reuse, 0x78, P1 ;  /* 0x000000780000780c */ /* 0x040fe40000f64270 */
[C---:B------:R-:W-:Y:S01]  /*bd50*/  ISETP.GT.AND P1, PT, R0.reuse, 0x79, P1 ;  /* 0x000000790000780c */ /* 0x040fe20000f24270 */
[----:B------:R-:W-:Y:S01]  /*bd60*/  @P5 STG.E desc[UR36][R2.64+0x1c4], R81 ;  /* 0x0001c45102005986 */ /* 0x000fe2000c101924 */
[C---:B------:R-:W-:Y:S02]  /*bd70*/  ISETP.GT.AND P5, PT, R0.reuse, 0x78, P2 ;  /* 0x000000780000780c */ /* 0x040fe400017a4270 */
[----:B------:R-:W-:Y:S01]  /*bd80*/  ISETP.GT.AND P2, PT, R0, 0x79, P2 ;  /* 0x000000790000780c */ /* 0x000fe20001744270 */
[----:B0-----:R-:W-:Y:S02]  /*bd90*/  @P0 IMAD.MOV.U32 R4, RZ, RZ, R10 ;  /* 0x000000ffff040224 */ /* 0x001fe400078e000a */
[----:B------:R-:W-:-:S05]  /*bda0*/  @P0 IMAD.MOV.U32 R5, RZ, RZ, R11 ;  /* 0x000000ffff050224 */ /* 0x000fca00078e000b */
[----:B------:R0:W-:Y:S02]  /*bdb0*/  @P0 STG.E desc[UR36][R4.64+0x1c0], R9 ;  /* 0x0001c00904000986 */ /* 0x0001e4000c101924 */
[----:B0-----:R-:W-:Y:S02]  /*bdc0*/  @P4 IMAD.MOV.U32 R4, RZ, RZ, R10 ;  /* 0x000000ffff044224 */ /* 0x001fe400078e000a */
[----:B------:R-:W-:-:S05]  /*bdd0*/  @P4 IMAD.MOV.U32 R5, RZ, RZ, R11 ;  /* 0x000000ffff054224 */ /* 0x000fca00078e000b */
[----:B------:R-:W-:Y:S04]  /*bde0*/  @P4 STG.E desc[UR36][R4.64+0x1c4], R83 ;  /* 0x0001c45304004986 */ /* 0x000fe8000c101924 */
[----:B------:R-:W-:Y:S04]  /*bdf0*/  @P3 STG.E desc[UR36][R2.64+0x1e0], R21 ;  /* 0x0001e01502003986 */ /* 0x000fe8000c101924 */
[----:B------:R0:W-:Y:S02]  /*be00*/  @P1 STG.E desc[UR36][R2.64+0x1e4], R85 ;  /* 0x0001e45502001986 */ /* 0x0001e4000c101924 */
[----:B0-----:R-:W-:-:S02]  /*be10*/  @P5 IMAD.MOV.U32 R2, RZ, RZ, R10 ;  /* 0x000000ffff025224 */ /* 0x001fc400078e000a */
[----:B------:R-:W-:-:S05]  /*be20*/  @P5 IMAD.MOV.U32 R3, RZ, RZ, R11 ;  /* 0x000000ffff035224 */ /* 0x000fca00078e000b */
[----:B------:R0:W-:Y:S04]  /*be30*/  @P5 STG.E desc[UR36][R2.64+0x1e0], R7 ;  /* 0x0001e00702005986 */ /* 0x0001e8000c101924 */
[----:B------:R0:W-:Y:S02]  /*be40*/  @P2 STG.E desc[UR36][R10.64+0x1e4], R87 ;  /* 0x0001e4570a002986 */ /* 0x0001e4000c101924 */
.L_x_293:
[----:B------:R-:W-:Y:S05]  /*be50*/  BSYNC B0 ;  /* 0x0000000000007941 */ /* 0x000fea0003800000 */
.L_x_41:
[----:B0-----:R-:W2:Y:S04]  /*be60*/  LDL.LU R3, [R1+0x4c] ;  /* 0x00004c0001037983 */ /* 0x001ea80000300800 */
[----:B------:R-:W2:Y:S01]  /*be70*/  LDL.LU R2, [R1+0x50] ;  /* 0x0000500001027983 */ /* 0x000ea20000300800 */
[----:B------:R-:W-:Y:S01]  /*be80*/  ULDC UR4, c[0x0][0xc] ;  /* 0x0000030000047ab9 */ /* 0x000fe20000000800 */
[----:B------:R-:W-:Y:S01]  /*be90*/  ULDC UR5, c[0x0][0x10] ;  /* 0x0000040000057ab9 */ /* 0x000fe20000000800 */
[----:B------:R-:W2:Y:S01]  /*bea0*/  LDC R5, c[0x0][0x14] ;  /* 0x00000500ff057b82 */ /* 0x000ea20000000800 */
[----:B------:R-:W-:Y:S01]  /*beb0*/  UIMAD.WIDE.U32 UR4, UR4, UR5, URZ ;  /* 0x00000005040472a5 */ /* 0x000fe2000f8e003f */
[----:B------:R-:W-:Y:S01]  /*bec0*/  PRMT R0, RZ, 0x7610, R0 ;  /* 0x00007610ff007816 */ /* 0x000fe20000000000 */
[----:B------:R-:W-:Y:S01]  /*bed0*/  UMOV UR42, 0xffffffff ;  /* 0xffffffff002a7882 */ /* 0x000fe20000000000 */
[----:B------:R-:W-:-:S03]  /*bee0*/  IMAD.MOV.U32 R16, RZ, RZ, -0x1 ;  /* 0xffffffffff107424 */ /* 0x000fc600078e00ff */
[----:B--2---:R-:W-:-:S04]  /*bef0*/  IMAD.WIDE.U32 R2, R5, UR4, R2 ;  /* 0x0000000405027c25 */ /* 0x004fc8000f8e0002 */
[----:B------:R-:W-:Y:S01]  /*bf00*/  IMAD R5, R5, UR5, RZ ;  /* 0x0000000505057c24 */ /* 0x000fe2000f8e02ff */
[----:B------:R-:W-:Y:S01]  /*bf10*/  ULDC.64 UR4, c[0x0][0x650] ;  /* 0x0001940000047ab9 */ /* 0x000fe20000000a00 */
[----:B------:R-:W-:Y:S01]  /*bf20*/  IMAD.MOV.U32 R20, RZ, RZ, R2 ;  /* 0x000000ffff147224 */ /* 0x000fe200078e0002 */
[----:B------:R-:W-:Y:S01]  /*bf30*/  ISETP.GE.U32.AND P0, PT, R2, UR4, PT ;  /* 0x0000000402007c0c */ /* 0x000fe2000bf06070 */
[----:B------:R-:W-:-:S05]  /*bf40*/  IMAD.IADD R21, R3, 0x1, R5 ;  /* 0x0000000103157824 */ /* 0x000fca00078e0205 */
[----:B------:R0:W-:Y:S01]  /*bf50*/  STL [R1+0x4c], R21 ;  /* 0x00004c1501007387 */ /* 0x0001e20000100800 */
[----:B------:R-:W-:-:S03]  /*bf60*/  ISETP.GE.U32.AND.EX P0, PT, R21, UR5, PT, P0 ;  /* 0x0000000515007c0c */ /* 0x000fc6000bf06100 */
[----:B------:R0:W-:Y:S10]  /*bf70*/  STL [R1+0x50], R20 ;  /* 0x0000501401007387 */ /* 0x0001f40000100800 */
[----:B0-----:R-:W-:Y:S05]  /*bf80*/  @P0 BRA `(.L_x_294) ;  /* 0x0000000400740947 */ /* 0x001fea0003800000 */
[----:B------:R-:W0:Y:S01]  /*bf90*/  S2R R14, SR_CTAID.X ;  /* 0x00000000000e7919 */ /* 0x000e220000002500 */
[----:B---3--:R-:W2:Y:S01]  /*bfa0*/  LDC.64 R8, c[0x0][0x628] ;  /* 0x00018a00ff087b82 */ /* 0x008ea20000000a00 */
[----:B------:R-:W-:Y:S01]  /*bfb0*/  ULDC UR4, c[0x0][0x150] ;  /* 0x0000540000047ab9 */ /* 0x000fe20000000800 */
[----:B------:R-:W-:Y:S01]  /*bfc0*/  IMAD.MOV.U32 R6, RZ, RZ, R20 ;  /* 0x000000ffff067224 */ /* 0x000fe200078e0014 */
[----:B------:R-:W3:Y:S01]  /*bfd0*/  S2R R16, SR_CTAID.Y ;  /* 0x0000000000107919 */ /* 0x000ee20000002600 */
[----:B------:R-:W-:-:S04]  /*bfe0*/  IMAD.MOV.U32 R7, RZ, RZ, R21 ;  /* 0x000000ffff077224 */ /* 0x000fc800078e0015 */
[----:B------:R-:W1:Y:S08]  /*bff0*/  LDC R17, c[0x0][0x144] ;  /* 0x00005100ff117b82 */ /* 0x000e700000000800 */
[----:B------:R-:W1:Y:S08]  /*c000*/  LDC R10, c[0x0][0x630] ;  /* 0x00018c00ff0a7b82 */ /* 0x000e700000000800 */
[----:B------:R-:W1:Y:S01]  /*c010*/  LDC.64 R12, c[0x0][0x620] ;  /* 0x00018800ff0c7b82 */ /* 0x000e620000000a00 */
[----:B--2---:R-:W-:-:S04]  /*c020*/  ISETP.NE.U32.AND P0, PT, R8, RZ, PT ;  /* 0x000000ff0800720c */ /* 0x004fc80003f05070 */
[----:B------:R-:W-:Y:S02]  /*c030*/  ISETP.NE.AND.EX P0, PT, R9, RZ, PT, P0 ;  /* 0x000000ff0900720c */ /* 0x000fe40003f05300 */
[----:B0-----:R-:W-:-:S05]  /*c040*/  I2FP.F32.U32 R0, R14 ;  /* 0x0000000e00007245 */ /* 0x001fca0000201000 */
[----:B------:R-:W-:-:S04]  /*c050*/  FMUL R0, R0, UR4 ;  /* 0x0000000400007c20 */ /* 0x000fc80008400000 */
[----:B------:R0:W2:Y:S02]  /*c060*/  F2I.U32.TRUNC.NTZ R15, R0 ;  /* 0x00000000000f7305 */ /* 0x0000a4000020f000 */
[----:B---3--:R-:W-:Y:S05]  /*c070*/  @!P0 BRA `(.L_x_295) ;  /* 0x0000000000288947 */ /* 0x008fea0003800000 */
[----:B0-----:R-:W0:Y:S02]  /*c080*/  LDC R0, c[0x0][0x634] ;  /* 0x00018d00ff007b82 */ /* 0x001e240000000800 */
        /* <DEDUP_REMOVED lines=9> */
.L_x_295:
[-CC-:B-1----:R-:W-:Y:S01]  /*c120*/  SHF.R.U64 R25, R6, R10.reuse, R7.reuse ;  /* 0x0000000a06197219 */ /* 0x182fe20000001207 */
[----:B------:R-:W1:Y:S01]  /*c130*/  LDC.64 R26, c[0x0][0x640] ;  /* 0x00019000ff1a7b82 */ /* 0x000e620000000a00 */
[----:B0-----:R-:W-:Y:S01]  /*c140*/  SHF.R.U32.HI R0, RZ, R10, R7 ;  /* 0x0000000aff007219 */ /* 0x001fe20000011607 */
[----:B------:R-:W-:Y:S01]  /*c150*/  IMAD.MOV.U32 R2, RZ, RZ, R20 ;  /* 0x000000ffff027224 */ /* 0x000fe200078e0014 */
[----:B------:R-:W-:Y:S01]  /*c160*/  IADD3 R5, P0, RZ, -R25, RZ ;  /* 0x80000019ff057210 */ /* 0x000fe20007f1e0ff */
[----:B--2---:R-:W-:Y:S01]  /*c170*/  IMAD.MOV R15, RZ, RZ, -R15 ;  /* 0x000000ffff0f7224 */ /* 0x004fe200078e0a0f */
[----:B------:R-:W-:Y:S01]  /*c180*/  ULDC UR4, c[0x0][0x154] ;  /* 0x0000550000047ab9 */ /* 0x000fe20000000800 */
[----:B------:R-:W-:Y:S02]  /*c190*/  IMAD.MOV.U32 R7, RZ, RZ, 0x1 ;  /* 0x00000001ff077424 */ /* 0x000fe400078e00ff */
[----:B------:R-:W0:Y:S01]  /*c1a0*/  LDC R4, c[0x0][0x618] ;  /* 0x00018600ff047b82 */ /* 0x000e220000000800 */
[----:B------:R-:W-:-:S02]  /*c1b0*/  IMAD.X R3, RZ, RZ, ~R0, P0 ;  /* 0x000000ffff037224 */ /* 0x000fc400000e0e00 */
[----:B------:R-:W-:Y:S02]  /*c1c0*/  IMAD R20, R17, R15, R14 ;  /* 0x0000000f11147224 */ /* 0x000fe400078e020e */
[-C--:B------:R-:W-:Y:S02]  /*c1d0*/  IMAD R0, R3, R12.reuse, RZ ;  /* 0x0000000c03007224 */ /* 0x080fe400078e02ff */
[----:B------:R-:W-:Y:S01]  /*c1e0*/  IMAD.MOV.U32 R3, RZ, RZ, R21 ;  /* 0x000000ffff037224 */ /* 0x000fe200078e0015 */
[----:B------:R-:W2:Y:S01]  /*c1f0*/  LDC R6, c[0x0][0x608] ;  /* 0x00018200ff067b82 */ /* 0x000ea20000000800 */
[----:B------:R-:W-:-:S04]  /*c200*/  IMAD.WIDE.U32 R2, R5, R12, R2 ;  /* 0x0000000c05027225 */ /* 0x000fc800078e0002 */
[----:B------:R-:W-:-:S03]  /*c210*/  IMAD R5, R5, R13, R0 ;  /* 0x0000000d05057224 */ /* 0x000fc600078e0200 */
[----:B------:R-:W3:Y:S01]  /*c220*/  LDC R24, c[0x0][0x658] ;  /* 0x00019600ff187b82 */ /* 0x000ee20000000800 */
[----:B------:R-:W-:Y:S01]  /*c230*/  I2FP.F32.U32 R0, R16 ;  /* 0x0000001000007245 */ /* 0x000fe20000201000 */
[----:B------:R-:W-:Y:S01]  /*c240*/  IMAD.IADD R3, R3, 0x1, R5 ;  /* 0x0000000103037824 */ /* 0x000fe200078e0205 */
[----:B-1----:R-:W-:Y:S01]  /*c250*/  ISETP.NE.U32.AND P0, PT, R26, RZ, PT ;  /* 0x000000ff1a00720c */ /* 0x002fe20003f05070 */
[----:B------:R-:W-:Y:S02]  /*c260*/  IMAD.MOV.U32 R5, RZ, RZ, -0x1 ;  /* 0xffffffffff057424 */ /* 0x000fe400078e00ff */
[----:B------:R-:W-:Y:S02]  /*c270*/  FMUL R0, R0, UR4 ;  /* 0x0000000400007c20 */ /* 0x000fe40008400000 */
[----:B------:R-:W1:Y:S01]  /*c280*/  LDC R13, c[0x0][0x148] ;  /* 0x00005200ff0d7b82 */ /* 0x000e620000000800 */
[----:B0-----:R-:W-:Y:S01]  /*c290*/  SHF.R.U64 R10, R2, R4, R3 ;  /* 0x00000004020a7219 */ /* 0x001fe20000001203 */
[----:B------:R0:W0:Y:S01]  /*c2a0*/  F2I.U32.TRUNC.NTZ R12, R0 ;  /* 0x00000000000c7305 */ /* 0x000022000020f000 */
[----:B------:R-:W-:-:S02]  /*c2b0*/  ISETP.NE.AND.EX P0, PT, R27, RZ, PT, P0 ;  /* 0x000000ff1b00720c */ /* 0x000fc40003f05300 */
[----:B------:R-:W-:-:S03]  /*c2c0*/  SHF.R.U32.HI R3, RZ, R4, R3 ;  /* 0x00000004ff037219 */ /* 0x000fc60000011603 */
[----:B------:R-:W0:Y:S01]  /*c2d0*/  LDC R14, c[0x0][0x600] ;  /* 0x00018000ff0e7b82 */ /* 0x000e220000000800 */
[-CC-:B--2---:R-:W-:Y:S02]  /*c2e0*/  SHF.R.U64 R8, R10, R6.reuse, R3.reuse ;  /* 0x000000060a087219 */ /* 0x184fe40000001203 */
[----:B------:R-:W-:-:S05]  /*c2f0*/  SHF.R.U32.HI R3, RZ, R6, R3 ;  /* 0x00000006ff037219 */ /* 0x000fca0000011603 */
[----:B------:R-:W2:Y:S01]  /*c300*/  LDC R15, c[0x0][0x648] ;  /* 0x00019200ff0f7b82 */ /* 0x000ea20000000800 */
[-CC-:B---3--:R-:W-:Y:S02]  /*c310*/  SHF.R.U64 R11, R8, R24.reuse, R3.reuse ;  /* 0x00000018080b7219 */ /* 0x188fe40000001203 */
[-C--:B------:R-:W-:Y:S02]  /*c320*/  SHF.L.U32 R5, R5, R24.reuse, RZ ;  /* 0x0000001805057219 */ /* 0x080fe400000006ff */
[-C--:B------:R-:W-:Y:S01]  /*c330*/  SHF.R.U32.HI R3, RZ, R24.reuse, R3 ;  /* 0x00000018ff037219 */ /* 0x080fe20000011603 */
[----:B------:R-:W-:Y:S01]  /*c340*/  IMAD.MOV.U32 R2, RZ, RZ, R11 ;  /* 0x000000ffff027224 */ /* 0x000fe200078e000b */
[----:B------:R-:W-:Y:S01]  /*c350*/  SHF.L.U32 R24, R7, R24, RZ ;  /* 0x0000001807187219 */ /* 0x000fe200000006ff */
[----:B------:R-:W3:Y:S01]  /*c360*/  LDC R21, c[0x0][0x638] ;  /* 0x00018e00ff157b82 */ /* 0x000ee20000000800 */
[----:B------:R-:W-:-:S07]  /*c370*/  LOP3.LUT R17, RZ, R5, RZ, 0x33, !PT ;  /* 0x00000005ff117212 */ /* 0x000fce00078e33ff */
[----:B------:R-:W0:Y:S01]  /*c380*/  LDC R23, c[0x0][0x610] ;  /* 0x00018400ff177b82 */ /* 0x000e220000000800 */
[----:B------:R-:W-:Y:S05]  /*c390*/  @!P0 BRA `(.L_x_296) ;  /* 0x0000000000288947 */ /* 0x000fea0003800000 */
        /* <DEDUP_REMOVED lines=10> */
.L_x_296:
[----:B------:R-:W4:Y:S01]  /*c440*/  LDC R4, c[0x0][0x65c] ;  /* 0x00019700ff047b82 */ /* 0x000f220000000800 */
[----:B0-2---:R-:W-:Y:S01]  /*c450*/  SHF.R.U64 R0, R2, R15, R3 ;  /* 0x0000000f02007219 */ /* 0x005fe20000001203 */
[----:B------:R-:W-:Y:S01]  /*c460*/  VIADD R3, R14, 0xffffffff ;  /* 0xffffffff0e037836 */ /* 0x000fe20000000000 */
[----:B------:R-:W-:Y:S01]  /*c470*/  LOP3.LUT R17, R8, R17, RZ, 0xc0, !PT ;  /* 0x0000001108117212 */ /* 0x000fe200078ec0ff */
[----:B------:R-:W-:Y:S01]  /*c480*/  IMAD.MOV R12, RZ, RZ, -R12 ;  /* 0x000000ffff0c7224 */ /* 0x000fe200078e0a0c */
[----:B------:R-:W-:Y:S01]  /*c490*/  R2UR UR42, R25 ;  /* 0x00000000192a72ca */ /* 0x000fe200000e0000 */
[----:B------:R-:W-:Y:S01]  /*c4a0*/  IMAD.MOV R2, RZ, RZ, -R0 ;  /* 0x000000ffff027224 */ /* 0x000fe200078e0a00 */
[----:B------:R-:W-:Y:S01]  /*c4b0*/  LOP3.LUT R3, R10, R3, RZ, 0xc0, !PT ;  /* 0x000000030a037212 */ /* 0x000fe200078ec0ff */
[----:B------:R-:W-:Y:S02]  /*c4c0*/  IMAD R17, R24, R0, R17 ;  /* 0x0000000018117224 */ /* 0x000fe400078e0211 */
[----:B---3--:R-:W-:-:S02]  /*c4d0*/  IMAD R0, R2, R21, R11 ;  /* 0x0000001502007224 */ /* 0x008fc400078e020b */
[----:B------:R-:W-:Y:S02]  /*c4e0*/  IMAD.MOV.U32 R2, RZ, RZ, 0x1 ;  /* 0x00000001ff027424 */ /* 0x000fe400078e00ff */
[----:B------:R-:W-:Y:S01]  /*c4f0*/  IMAD R0, R0, R14, R3 ;  /* 0x0000000e00007224 */ /* 0x000fe200078e0203 */
[----:B----4-:R-:W-:-:S13]  /*c500*/  ISETP.NE.AND P0, PT, R4, 0x1, PT ;  /* 0x000000010400780c */ /* 0x010fda0003f05270 */
[----:B-1----:R-:W-:-:S04]  /*c510*/  @P0 IMAD R20, R13, R12, R16 ;  /* 0x0000000c0d140224 */ /* 0x002fc800078e0210 */
[----:B------:R-:W-:-:S05]  /*c520*/  IMAD R17, R17, R23, R20 ;  /* 0x0000001711117224 */ /* 0x000fca00078e0214 */
[----:B------:R-:W-:Y:S02]  /*c530*/  SEL R16, R0, R17, !P0 ;  /* 0x0000001100107207 */ /* 0x000fe40004000000 */
[----:B------:R-:W-:Y:S02]  /*c540*/  SEL R17, R17, R0, !P0 ;  /* 0x0000000011117207 */ /* 0x000fe40004000000 */
[----:B------:R-:W-:-:S07]  /*c550*/  PRMT R0, R2, 0x7610, R0 ;  /* 0x0000761002007816 */ /* 0x000fce0000000000 */
.L_x_294:
[----:B------:R-:W-:-:S13]  /*c560*/  LOP3.LUT P0, RZ, R0, 0xff, RZ, 0xc0, !PT ;  /* 0x000000ff00ff7812 */ /* 0x000fda000780c0ff */
[----:B------:R-:W-:Y:S05]  /*c570*/  @P0 BRA `(.L_x_297) ;  /* 0xffffff4800900947 */ /* 0x000fea000383ffff */
[----:B------:R-:W-:Y:S05]  /*c580*/  EXIT ;  /* 0x000000000000794d */ /* 0x000fea0003800000 */
.L_x_3:
[----:B------:R-:W2:Y:S04]  /*c590*/  LDL R18, [R1+0x50] ;  /* 0x0000500001127983 */ /* 0x000ea80000100800 */
[----:B------:R-:W3:Y:S01]  /*c5a0*/  LDL R19, [R1+0x4c] ;  /* 0x00004c0001137983 */ /* 0x000ee20000100800 */
[----:B------:R-:W-:Y:S01]  /*c5b0*/  IMAD.MOV.U32 R5, RZ, RZ, -0x1 ;  /* 0xffffffffff057424 */ /* 0x000fe200078e00ff */
[----:B------:R-:W-:-:S04]  /*c5c0*/  ULDC.64 UR4, c[0x0][0x650] ;  /* 0x0001940000047ab9 */ /* 0x000fc80000000a00 */
[----:B------:R0:W-:Y:S01]  /*c5d0*/  STL [R1+0x44], R5 ;  /* 0x0000440501007387 */ /* 0x0001e20000100800 */
[----:B------:R-:W-:Y:S01]  /*c5e0*/  PRMT R4, RZ, 0x7610, R4 ;  /* 0x00007610ff047816 */ /* 0x000fe20000000004 */
[----:B------:R-:W-:Y:S02]  /*c5f0*/  IMAD.MOV.U32 R17, RZ, RZ, -0x1 ;  /* 0xffffffffff117424 */ /* 0x000fe400078e00ff */
[----:B------:R-:W-:Y:S01]  /*c600*/  IMAD.MOV.U32 R16, RZ, RZ, -0x1 ;  /* 0xffffffffff107424 */ /* 0x000fe200078e00ff */
[----:B--2---:R-:W-:-:S04]  /*c610*/  ISETP.GE.U32.AND P0, PT, R18, UR4, PT ;  /* 0x0000000412007c0c */ /* 0x004fc8000bf06070 */
[----:B---3--:R-:W-:-:S13]  /*c620*/  ISETP.GE.U32.AND.EX P0, PT, R19, UR5, PT, P0 ;  /* 0x0000000513007c0c */ /* 0x008fda000bf06100 */
[----:B0-----:R-:W-:Y:S05]  /*c630*/  @P0 BRA `(.L_x_298) ;  /* 0x0000000400680947 */ /* 0x001fea0003800000 */
        /* <DEDUP_REMOVED lines=18> */
.L_x_299:
[----:B------:R-:W-:Y:S01]  /*c760*/  SHF.R.U64 R10, R8, R12, R9 ;  /* 0x0000000c080a7219 */ /* 0x000fe20000001209 */
[----:B------:R-:W-:Y:S01]  /*c770*/  IMAD.MOV.U32 R4, RZ, RZ, R18 ;  /* 0x000000ffff047224 */ /* 0x000fe200078e0012 */
[----:B------:R-:W-:Y:S01]  /*c780*/  I2FP.F32.U32 R6, R2 ;  /* 0x0000000200067245 */ /* 0x000fe20000201000 */
[----:B------:R-:W-:Y:S01]  /*c790*/  IMAD.MOV.U32 R5, RZ, RZ, R19 ;  /* 0x000000ffff057224 */ /* 0x000fe200078e0013 */
[----:B------:R-:W0:Y:S01]  /*c7a0*/  LDC R16, c[0x0][0x618] ;  /* 0x00018600ff107b82 */ /* 0x000e220000000800 */
[----:B------:R-:W-:Y:S01]  /*c7b0*/  SHF.R.U32.HI R3, RZ, R12, R9 ;  /* 0x0000000cff037219 */ /* 0x000fe20000011609 */
[----:B------:R-:W-:Y:S01]  /*c7c0*/  ULDC UR4, c[0x0][0x150] ;  /* 0x0000540000047ab9 */ /* 0x000fe20000000800 */
[----:B------:R-:W-:Y:S01]  /*c7d0*/  IADD3 R7, P0, RZ, -R10, RZ ;  /* 0x8000000aff077210 */ /* 0x000fe20007f1e0ff */
[----:B------:R-:W-:Y:S01]  /*c7e0*/  FMUL R9, R6, UR4 ;  /* 0x0000000406097c20 */ /* 0x000fe20008400000 */
[----:B------:R-:W-:-:S03]  /*c7f0*/  ULDC UR4, c[0x0][0x154] ;  /* 0x0000550000047ab9 */ /* 0x000fc60000000800 */
[----:B------:R-:W1:Y:S01]  /*c800*/  LDC.64 R18, c[0x0][0x640] ;  /* 0x00019000ff127b82 */ /* 0x000e620000000a00 */
[----:B------:R-:W-:Y:S01]  /*c810*/  IMAD.X R3, RZ, RZ, ~R3, P0 ;  /* 0x000000ffff037224 */ /* 0x000fe200000e0e03 */
[----:B------:R-:W2:Y:S01]  /*c820*/  F2I.U32.TRUNC.NTZ R9, R9 ;  /* 0x0000000900097305 */ /* 0x000ea2000020f000 */
[----:B------:R-:W-:-:S04]  /*c830*/  IMAD.WIDE.U32 R4, R7, R14, R4 ;  /* 0x0000000e07047225 */ /* 0x000fc800078e0004 */
[----:B------:R-:W-:Y:S01]  /*c840*/  IMAD R6, R3, R14, RZ ;  /* 0x0000000e03067224 */ /* 0x000fe200078e02ff */
[----:B------:R-:W3:Y:S03]  /*c850*/  LDC R11, c[0x0][0x144] ;  /* 0x00005100ff0b7b82 */ /* 0x000ee60000000800 */
[----:B------:R-:W-:Y:S02]  /*c860*/  IMAD R3, R7, R15, R6 ;  /* 0x0000000f07037224 */ /* 0x000fe400078e0206 */
[----:B------:R-:W-:Y:S02]  /*c870*/  IMAD.MOV.U32 R6, RZ, RZ, -0x1 ;  /* 0xffffffffff067424 */ /* 0x000fe400078e00ff */
[----:B------:R-:W-:Y:S01]  /*c880*/  IMAD.IADD R3, R5, 0x1, R3 ;  /* 0x0000000105037824 */ /* 0x000fe200078e0203 */
[----:B------:R-:W4:Y:S01]  /*c890*/  LDC R12, c[0x0][0x608] ;  /* 0x00018200ff0c7b82 */ /* 0x000f220000000800 */
[----:B------:R-:W-:-:S03]  /*c8a0*/  I2FP.F32.U32 R5, R0 ;  /* 0x0000000000057245 */ /* 0x000fc60000201000 */
[-C--:B0-----:R-:W-:Y:S01]  /*c8b0*/  SHF.R.U64 R8, R4, R16.reuse, R3 ;  /* 0x0000001004087219 */ /* 0x081fe20000001203 */
[----:B--2---:R-:W-:Y:S01]  /*c8c0*/  IMAD.MOV R4, RZ, RZ, -R9 ;  /* 0x000000ffff047224 */ /* 0x004fe200078e0a09 */
[----:B------:R-:W-:Y:S01]  /*c8d0*/  SHF.R.U32.HI R3, RZ, R16, R3 ;  /* 0x00000010ff037219 */ /* 0x000fe20000011603 */
[----:B------:R-:W-:Y:S01]  /*c8e0*/  FMUL R5, R5, UR4 ;  /* 0x0000000405057c20 */ /* 0x000fe20008400000 */
[----:B------:R-:W0:Y:S01]  /*c8f0*/  LDC R7, c[0x0][0x658] ;  /* 0x00019600ff077b82 */ /* 0x000e220000000800 */
[----:B-1----:R-:W-:-:S04]  /*c900*/  ISETP.NE.U32.AND P0, PT, R18, RZ, PT ;  /* 0x000000ff1200720c */ /* 0x002fc80003f05070 */
[----:B------:R-:W-:-:S03]  /*c910*/  ISETP.NE.AND.EX P0, PT, R19, RZ, PT, P0 ;  /* 0x000000ff1300720c */ /* 0x000fc60003f05300 */
[----:B------:R-:W1:Y:S01]  /*c920*/  LDC R15, c[0x0][0x148] ;  /* 0x00005200ff0f7b82 */ /* 0x000e620000000800 */
[----:B---3--:R-:W-:Y:S02]  /*c930*/  IMAD R17, R11, R4, R2 ;  /* 0x000000040b117224 */ /* 0x008fe400078e0202 */
[----:B------:R-:W-:-:S05]  /*c940*/  IMAD.MOV.U32 R4, RZ, RZ, 0x1 ;  /* 0x00000001ff047424 */ /* 0x000fca00078e00ff */
[----:B------:R-:W2:Y:S01]  /*c950*/  LDC R14, c[0x0][0x600] ;  /* 0x00018000ff0e7b82 */ /* 0x000ea20000000800 */
[-CC-:B----4-:R-:W-:Y:S02]  /*c960*/  SHF.R.U64 R11, R8, R12.reuse, R3.reuse ;  /* 0x0000000c080b7219 */ /* 0x190fe40000001203 */
[----:B------:R-:W-:Y:S02]  /*c970*/  SHF.R.U32.HI R2, RZ, R12, R3 ;  /* 0x0000000cff027219 */ /* 0x000fe40000011603 */
[----:B------:R3:W4:Y:S03]  /*c980*/  F2I.U32.TRUNC.NTZ R12, R5 ;  /* 0x00000005000c7305 */ /* 0x000726000020f000 */
[----:B------:R-:W1:Y:S01]  /*c990*/  LDC R20, c[0x0][0x648] ;  /* 0x00019200ff147b82 */ /* 0x000e620000000800 */
[-C--:B0-----:R-:W-:Y:S02]  /*c9a0*/  SHF.R.U64 R13, R11, R7.reuse, R2 ;  /* 0x000000070b0d7219 */ /* 0x081fe40000001202 */
[----:B------:R-:W-:-:S02]  /*c9b0*/  SHF.L.U32 R6, R6, R7, RZ ;  /* 0x0000000706067219 */ /* 0x000fc400000006ff */
[-C--:B------:R-:W-:Y:S01]  /*c9c0*/  SHF.R.U32.HI R3, RZ, R7.reuse, R2 ;  /* 0x00000007ff037219 */ /* 0x080fe20000011602 */
[----:B------:R-:W-:Y:S01]  /*c9d0*/  IMAD.MOV.U32 R2, RZ, RZ, R13 ;  /* 0x000000ffff027224 */ /* 0x000fe200078e000d */
[----:B------:R-:W-:Y:S01]  /*c9e0*/  SHF.L.U32 R16, R4, R7, RZ ;  /* 0x0000000704107219 */ /* 0x000fe200000006ff */
[----:B------:R-:W0:Y:S01]  /*c9f0*/  LDC R21, c[0x0][0x638] ;  /* 0x00018e00ff157b82 */ /* 0x000e220000000800 */
[----:B------:R-:W-:-:S07]  /*ca00*/  LOP3.LUT R22, RZ, R6, RZ, 0x33, !PT ;  /* 0x00000006ff167212 */ /* 0x000fce00078e33ff */
[----:B------:R-:W0:Y:S01]  /*ca10*/  LDC R23, c[0x0][0x610] ;  /* 0x00018400ff177b82 */ /* 0x000e220000000800 */
[----:B---34-:R-:W-:Y:S05]  /*ca20*/  @!P0 BRA `(.L_x_300) ;  /* 0x0000000000288947 */ /* 0x018fea0003800000 */
[----:B------:R-:W3:Y:S02]  /*ca30*/  LDC R2, c[0x0][0x64c] ;  /* 0x00019300ff027b82 */ /* 0x000ee40000000800 */
[----:B---3--:R-:W-:-:S05]  /*ca40*/  IADD3 R7, P0, R13, R2, RZ ;  /* 0x000000020d077210 */ /* 0x008fca0007f1e0ff */
        /* <DEDUP_REMOVED lines=8> */
.L_x_300:
[----:B------:R-:W3:Y:S01]  /*cad0*/  LDC R4, c[0x0][0x65c] ;  /* 0x00019700ff047b82 */ /* 0x000ee20000000800 */
[----:B------:R4:W-:Y:S01]  /*cae0*/  STL [R1+0x44], R10 ;  /* 0x0000440a01007387 */ /* 0x0009e20000100800 */
[----:B-1----:R-:W-:Y:S01]  /*caf0*/  SHF.R.U64 R3, R2, R20, R3 ;  /* 0x0000001402037219 */ /* 0x002fe20000001203 */
[----:B--2---:R-:W-:Y:S01]  /*cb00*/  VIADD R5, R14, 0xffffffff ;  /* 0xffffffff0e057836 */ /* 0x004fe20000000000 */
[----:B------:R-:W-:Y:S01]  /*cb10*/  LOP3.LUT R2, R11, R22, RZ, 0xc0, !PT ;  /* 0x000000160b027212 */ /* 0x000fe200078ec0ff */
[----:B------:R-:W-:-:S04]  /*cb20*/  IMAD.MOV R12, RZ, RZ, -R12 ;  /* 0x000000ffff0c7224 */ /* 0x000fc800078e0a0c */
[----:B------:R-:W-:Y:S01]  /*cb30*/  IMAD R2, R16, R3, R2 ;  /* 0x0000000310027224 */ /* 0x000fe200078e0202 */
[----:B---3--:R-:W-:Y:S01]  /*cb40*/  ISETP.NE.AND P0, PT, R4, 0x1, PT ;  /* 0x000000010400780c */ /* 0x008fe20003f05270 */
[----:B------:R-:W-:Y:S01]  /*cb50*/  IMAD.MOV R4, RZ, RZ, -R3 ;  /* 0x000000ffff047224 */ /* 0x000fe200078e0a03 */
[----:B------:R-:W-:-:S11]  /*cb60*/  LOP3.LUT R3, R8, R5, RZ, 0xc0, !PT ;  /* 0x0000000508037212 */ /* 0x000fd600078ec0ff */
[----:B------:R-:W-:Y:S02]  /*cb70*/  @P0 IMAD R17, R15, R12, R0 ;  /* 0x0000000c0f110224 */ /* 0x000fe400078e0200 */
[----:B0-----:R-:W-:Y:S02]  /*cb80*/  IMAD R0, R4, R21, R13 ;  /* 0x0000001504007224 */ /* 0x001fe400078e020d */
[----:B------:R-:W-:Y:S02]  /*cb90*/  IMAD R17, R2, R23, R17 ;  /* 0x0000001702117224 */ /* 0x000fe400078e0211 */
[----:B------:R-:W-:Y:S02]  /*cba0*/  IMAD R0, R0, R14, R3 ;  /* 0x0000000e00007224 */ /* 0x000fe400078e0203 */
[----:B------:R-:W-:-:S03]  /*cbb0*/  IMAD.MOV.U32 R4, RZ, RZ, 0x1 ;  /* 0x00000001ff047424 */ /* 0x000fc600078e00ff */
[----:B------:R-:W-:Y:S02]  /*cbc0*/  SEL R16, R0, R17, !P0 ;  /* 0x0000001100107207 */ /* 0x000fe40004000000 */
[----:B----4-:R-:W-:-:S07]  /*cbd0*/  SEL R17, R17, R0, !P0 ;  /* 0x0000000011117207 */ /* 0x010fce0004000000 */
.L_x_298:
[----:B------:R-:W-:-:S08]  /*cbe0*/  NOP ;  /* 0x0000000000007918 */ /* 0x000fd00000000000 */
[----:B------:R-:W0:-:S00]  /*cbf0*/  USETMAXREG.DEALLOC.CTAPOOL 0x28 ;  /* 0x00000028000079c8 */ /* 0x000e0000080e0500 */
[----:B------:R-:W-:-:S13]  /*cc00*/  ISETP.NE.AND P0, PT, RZ, UR8, PT ;  /* 0x00000008ff007c0c */ /* 0x000fda000bf05270 */
[----:B------:R-:W-:Y:S05]  /*cc10*/  @P0 EXIT ;  /* 0x000000000000094d */ /* 0x000fea0003800000 */
[----:B0-----:R-:W-:Y:S01]  /*cc20*/  IMAD.MOV.U32 R0, RZ, RZ, 0x1 ;  /* 0x00000001ff007424 */ /* 0x001fe200078e00ff */
[----:B------:R-:W-:-:S04]  /*cc30*/  LOP3.LUT P0, RZ, R4, 0xff, RZ, 0xc0, !PT ;  /* 0x000000ff04ff7812 */ /* 0x000fc8000780c0ff */
[----:B------:R0:W-:Y:S04]  /*cc40*/  STL [R1+0x5c], R0 ;  /* 0x00005c0001007387 */ /* 0x0001e80000100800 */
[----:B------:R0:W-:Y:S05]  /*cc50*/  STL [R1+0x58], RZ ;  /* 0x000058ff01007387 */ /* 0x0001ea0000100800 */
[----:B------:R-:W-:Y:S05]  /*cc60*/  @!P0 BRA `(.L_x_301) ;  /* 0x0000002400648947 */ /* 0x000fea0003800000 */
[----:B0-----:R-:W0:Y:S01]  /*cc70*/  S2R R0, SR_TID.X ;  /* 0x0000000000007919 */ /* 0x001e220000002100 */
[----:B------:R-:W-:Y:S01]  /*cc80*/  IMAD.MOV.U32 R2, RZ, RZ, 0x1 ;  /* 0x00000001ff027424 */ /* 0x000fe200078e00ff */
[----:B------:R-:W-:Y:S01]  /*cc90*/  ULDC UR42, c[0x0][0x658] ;  /* 0x00019600002a7ab9 */ /* 0x000fe20000000800 */
[----:B------:R-:W-:Y:S01]  /*cca0*/  UMOV UR6, 0xffffffff ;  /* 0xffffffff00067882 */ /* 0x000fe20000000000 */
[----:B------:R-:W-:Y:S01]  /*ccb0*/  ULDC UR5, c[0x0][0x28c] ;  /* 0x0000a30000057ab9 */ /* 0x000fe20000000800 */
[----:B------:R-:W-:Y:S01]  /*ccc0*/  USHF.L.U32 UR6, UR6, UR42, URZ ;  /* 0x0000002a06067299 */ /* 0x000fe2000800063f */
[----:B------:R1:W-:Y:S01]  /*ccd0*/  STL [R1+0x5c], R2 ;  /* 0x00005c0201007387 */ /* 0x0003e20000100800 */
[----:B------:R-:W-:Y:S01]  /*cce0*/  UIADD3 UR7, UR5, 0x1f, URZ ;  /* 0x0000001f05077890 */ /* 0x000fe2000fffe03f */
[----:B------:R-:W-:Y:S01]  /*ccf0*/  BSSY B7, `(.L_x_301) ;  /* 0x0000250000077945 */ /* 0x000fe20003800000 */
[----:B------:R-:W-:Y:S01]  /*cd00*/  UMOV UR8, 0x1 ;  /* 0x0000000100087882 */ /* 0x000fe20000000000 */
[----:B------:R-:W-:Y:S01]  /*cd10*/  ULDC UR4, c[0x0][0xc] ;  /* 0x0000030000047ab9 */ /* 0x000fe20000000800 */
[----:B------:R-:W-:Y:S01]  /*cd20*/  ULDC UR5, c[0x0][0x10] ;  /* 0x0000040000057ab9 */ /* 0x000fe20000000800 */
[----:B------:R-:W-:-:S02]  /*cd30*/  USHF.L.U32 UR42, UR8, UR42, URZ ;  /* 0x0000002a082a7299 */ /* 0x000fc4000800063f */
[----:B------:R-:W-:Y:S02]  /*cd40*/  USHF.R.S32.HI UR8, URZ, 0x1f, UR7 ;  /* 0x0000001f3f087899 */ /* 0x000fe40008011407 */
[----:B------:R-:W-:Y:S02]  /*cd50*/  UIMAD.WIDE.U32 UR4, UR4, UR5, URZ ;  /* 0x00000005040472a5 */ /* 0x000fe4000f8e003f */
[----:B------:R-:W-:Y:S02]  /*cd60*/  ULOP3.LUT UR43, URZ, UR6, URZ, 0x33, !UPT ;  /* 0x000000063f2b7292 */ /* 0x000fe4000f8e333f */
[----:B------:R-:W-:Y:S01]  /*cd70*/  ULEA.HI UR8, UR8, UR7, URZ, 0x5 ;  /* 0x0000000708087291 */ /* 0x000fe2000f8f283f */
[----:B------:R-:W-:Y:S01]  /*cd80*/  ULDC UR6, c[0x0][0x14] ;  /* 0x0000050000067ab9 */ /* 0x000fe20000000800 */
[----:B------:R-:W-:Y:S01]  /*cd90*/  ULDC UR41, c[0x0][0x600] ;  /* 0x0001800000297ab9 */ /* 0x000fe20000000800 */
[----:B------:R-:W-:Y:S02]  /*cda0*/  UIMAD.WIDE.U32 UR38, UR4, UR6, URZ ;  /* 0x00000006042672a5 */ /* 0x000fe4000f8e003f */
[----:B------:R-:W-:-:S02]  /*cdb0*/  UIMAD UR45, UR5, UR6, URZ ;  /* 0x00000006052d72a4 */ /* 0x000fc4000f8e023f */
[----:B------:R-:W-:Y:S02]  /*cdc0*/  ULOP3.LUT UR46, UR40, 0x2, URZ, 0xfc, !UPT ;  /* 0x00000002282e7892 */ /* 0x000fe4000f8efc3f */
[----:B------:R-:W-:Y:S01]  /*cdd0*/  UIADD3 UR41, UR41, -0x1, URZ ;  /* 0xffffffff29297890 */ /* 0x000fe2000fffe03f */
[C---:B0-----:R-:W-:Y:S01]  /*cde0*/  LOP3.LUT P1, RZ, R0.reuse, 0x7f, RZ, 0xc0, !PT ;  /* 0x0000007f00ff7812 */ /* 0x041fe2000782c0ff */
[----:B------:R-:W-:Y:S01]  /*cdf0*/  USHF.R.S32.HI UR44, URZ, 0x5, UR8 ;  /* 0x000000053f2c7899 */ /* 0x000fe20008011408 */
[----:B------:R-:W-:Y:S01]  /*ce00*/  LOP3.LUT P0, RZ, R0, 0x1f, RZ, 0xc0, !PT ;  /* 0x0000001f00ff7812 */ /* 0x000fe2000780c0ff */
[----:B------:R-:W-:Y:S01]  /*ce10*/  IMAD.MOV.U32 R0, RZ, RZ, 0x1 ;  /* 0x00000001ff007424 */ /* 0x000fe200078e00ff */
[----:B------:R-:W-:Y:S02]  /*ce20*/  UIADD3 UR45, UR39, UR45, URZ ;  /* 0x0000002d272d7290 */ /* 0x000fe4000fffe03f */
[----:B------:R-:W-:Y:S01]  /*ce30*/  PLOP3.LUT P0, PT, P0, P1, PT, 0x8a, 0x0 ;  /* 0x000000000000781c */ /* 0x000fe20000703172 */
[----:B------:R-:W-:-:S03]  /*ce40*/  ULDC.64 UR36, c[0x0][0x198] ;  /* 0x0000660000247ab9 */ /* 0x000fc60000000a00 */
[----:B------:R-:W-:-:S05]  /*ce50*/  P2R R3, PR, RZ, 0x1 ;  /* 0x00000001ff037803 */ /* 0x000fca0000000000 */
[----:B------:R1:W-:Y:S04]  /*ce60*/  STL [R1+0x48], R3 ;  /* 0x0000480301007387 */ /* 0x0003e80000100800 */
[----:B------:R1:W-:Y:S04]  /*ce70*/  STL [R1+0x58], RZ ;  /* 0x000058ff01007387 */ /* 0x0003e80000100800 */
[----:B------:R1:W-:Y:S02]  /*ce80*/  STL.S16 [R1+0x60], R0 ;  /* 0x0000600001007387 */ /* 0x0003e40000100600 */
.L_x_315:
[----:B------:R-:W-:-:S03]  /*ce90*/  UMOV UR4, 0xffffffff ;  /* 0xffffffff00047882 */ /* 0x000fc60000000000 */
[----:B-1----:R-:W-:Y:S05]  /*cea0*/  BRA.DIV UR4, `(.L_x_302) ;  /* 0x0000002e04807947 */ /* 0x002fea000b800000 */
[----:B------:R-:W-:-:S13]  /*ceb0*/  ELECT P6, URZ, PT ;  /* 0x00000000003f782f */ /* 0x000fda00038c0000 */
.L_x_340:
[----:B------:R-:W-:Y:S04]  /*cec0*/  BSSY B6, `(.L_x_303) ;  /* 0x00001b0000067945 */ /* 0x000fe80003800000 */
[----:B------:R-:W-:Y:S05]  /*ced0*/  @!P6 BRA `(.L_x_304) ;  /* 0x0000001800b8e947 */ /* 0x000fea0003800000 */
[----:B-1----:R-:W0:Y:S01]  /*cee0*/  S2R R3, SR_CgaCtaId ;  /* 0x0000000000037919 */ /* 0x002e220000008800 */
[----:B------:R-:W-:-:S04]  /*cef0*/  MOV R0, 0x400 ;  /* 0x0000040000007802 */ /* 0x000fc80000000f00 */
[----:B0-----:R-:W-:-:S05]  /*cf00*/  LEA R18, R3, R0, 0x18 ;  /* 0x0000000003127211 */ /* 0x001fca00078ec0ff */
[----:B------:R0:W-:Y:S01]  /*cf10*/  STL [R1+0x54], R18 ;  /* 0x0000541201007387 */ /* 0x0001e20000100800 */
[----:B------:R-:W-:-:S05]  /*cf20*/  VIADD R0, R18, 0x200 ;  /* 0x0000020012007836 */ /* 0x000fca0000000000 */
[----:B------:R-:W-:-:S13]  /*cf30*/  LOP3.LUT P0, RZ, R0, 0x9f, RZ, 0xc0, !PT ;  /* 0x0000009f00ff7812 */ /* 0x000fda000780c0ff */
[----:B0-----:R-:W-:Y:S05]  /*cf40*/  @!P0 BRA `(.L_x_305) ;  /* 0x0000000000408947 */ /* 0x001fea0003800000 */
[----:B------:R-:W-:Y:S01]  /*cf50*/  MOV R2, 0x0 ;  /* 0x0000000000027802 */ /* 0x000fe20000000f00 */
[----:B------:R-:W-:Y:S01]  /*cf60*/  ULDC.64 UR4, c[0x4][0x78] ;  /* 0x01001e0000047ab9 */ /* 0x000fe20000000a00 */
[----:B------:R-:W-:Y:S01]  /*cf70*/  ULDC.64 UR6, c[0x4][0x8] ;  /* 0x0100020000067ab9 */ /* 0x000fe20000000a00 */
[----:B------:R-:W-:Y:S02]  /*cf80*/  IMAD.U32 R4, RZ, RZ, UR4 ;  /* 0x00000004ff047e24 */ /* 0x000fe4000f8e00ff */
[----:B------:R-:W-:Y:S01]  /*cf90*/  IMAD.U32 R5, RZ, RZ, UR5 ;  /* 0x00000005ff057e24 */ /* 0x000fe2000f8e00ff */
[----:B------:R-:W0:Y:S01]  /*cfa0*/  LDC.64 R2, c[0x4][R2] ;  /* 0x0100000002027b82 */ /* 0x000e220000000a00 */
[----:B------:R-:W-:Y:S01]  /*cfb0*/  ULDC.64 UR4, c[0x4][0x80] ;  /* 0x0100200000047ab9 */ /* 0x000fe20000000a00 */
[----:B------:R-:W-:Y:S02]  /*cfc0*/  IMAD.U32 R10, RZ, RZ, UR6 ;  /* 0x00000006ff0a7e24 */ /* 0x000fe4000f8e00ff */
[----:B------:R-:W-:-:S02]  /*cfd0*/  IMAD.U32 R6, RZ, RZ, UR4 ;  /* 0x00000004ff067e24 */ /* 0x000fc4000f8e00ff */
[----:B------:R-:W-:Y:S02]  /*cfe0*/  IMAD.U32 R7, RZ, RZ, UR5 ;  /* 0x00000005ff077e24 */ /* 0x000fe4000f8e00ff */
[----:B------:R-:W-:Y:S02]  /*cff0*/  IMAD.U32 R11, RZ, RZ, UR7 ;  /* 0x00000007ff0b7e24 */ /* 0x000fe4000f8e00ff */
[----:B------:R-:W-:Y:S02]  /*d000*/  IMAD.MOV.U32 R8, RZ, RZ, 0x70 ;  /* 0x00000070ff087424 */ /* 0x000fe400078e00ff */
[----:B------:R-:W-:Y:S02]  /*d010*/  IMAD.MOV.U32 R12, RZ, RZ, 0x1 ;  /* 0x00000001ff0c7424 */ /* 0x000fe400078e00ff */
[----:B------:R-:W-:-:S07]  /*d020*/  IMAD.MOV.U32 R13, RZ, RZ, RZ ;  /* 0x000000ffff0d7224 */ /* 0x000fce00078e00ff */
[----:B------:R-:W-:-:S07]  /*d030*/  LEPC R20, `(.L_x_305) ;  /* 0x000000001014794e */ /* 0x000fce0000000000 */
[----:B0-----:R-:W-:Y:S05]  /*d040*/  CALL.ABS.NOINC R2 ;  /* 0x0000000002007343 */ /* 0x001fea0003c00000 */
.L_x_305:
[----:B------:R-:W-:-:S05]  /*d050*/  VIADD R0, R18, 0x20200 ;  /* 0x0002020012007836 */ /* 0x000fca0000000000 */
[----:B------:R-:W-:-:S13]  /*d060*/  LOP3.LUT P0, RZ, R0, 0x9f, RZ, 0xc0, !PT ;  /* 0x0000009f00ff7812 */ /* 0x000fda000780c0ff */
[----:B------:R-:W-:Y:S05]  /*d070*/  @!P0 BRA `(.L_x_306) ;  /* 0x0000000000408947 */ /* 0x000fea0003800000 */
        /* <DEDUP_REMOVED lines=16> */
.L_x_306:
[----:B------:R-:W0:Y:S02]  /*d180*/  LDC R0, c[0x0][0x28c] ;  /* 0x0000a300ff007b82 */ /* 0x000e240000000800 */
[----:B0-----:R-:W-:-:S13]  /*d190*/  ISETP.GE.AND P0, PT, R0, 0x1, PT ;  /* 0x000000010000780c */ /* 0x001fda0003f06270 */
[----:B------:R-:W-:Y:S05]  /*d1a0*/  @!P0 BRA `(.L_x_304) ;  /* 0x0000001800048947 */ /* 0x000fea0003800000 */
[----:B------:R-:W-:Y:S01]  /*d1b0*/  IMAD.SHL.U32 R0, R17, 0x100, RZ ;  /* 0x0000010011007824 */ /* 0x000fe200078e00ff */
[----:B------:R0:W5:Y:S01]  /*d1c0*/  LDL R5, [R1+0x5c] ;  /* 0x00005c0001057983 */ /* 0x0001620000100800 */
[----:B------:R-:W-:Y:S02]  /*d1d0*/  IMAD.SHL.U32 R2, R16, 0x80, RZ ;  /* 0x0000008010027824 */ /* 0x000fe400078e00ff */
[C---:B------:R-:W-:Y:S01]  /*d1e0*/  VIADD R8, R0.reuse, 0x8 ;  /* 0x0000000800087836 */ /* 0x040fe20000000000 */
[----:B------:R0:W5:Y:S01]  /*d1f0*/  LDL R6, [R1+0x58] ;  /* 0x0000580001067983 */ /* 0x0001620000100800 */
[C---:B------:R-:W-:Y:S02]  /*d200*/  VIADD R9, R0.reuse, 0x10 ;  /* 0x0000001000097836 */ /* 0x040fe40000000000 */
[----:B------:R-:W-:Y:S01]  /*d210*/  VIADD R7, R0, 0x18 ;  /* 0x0000001800077836 */ /* 0x000fe20000000000 */
[----:B------:R1:W-:Y:S01]  /*d220*/  STL [R1+0x40], R8 ;  /* 0x0000400801007387 */ /* 0x0003e20000100800 */
[----:B------:R-:W-:-:S02]  /*d230*/  IMAD.MOV.U32 R3, RZ, RZ, RZ ;  /* 0x000000ffff037224 */ /* 0x000fc400078e00ff */
[----:B------:R-:W-:Y:S01]  /*d240*/  IMAD.U32 R4, RZ, RZ, UR44 ;  /* 0x0000002cff047e24 */ /* 0x000fe2000f8e00ff */
[----:B------:R2:W-:Y:S01]  /*d250*/  STL [R1+0x3c], R9 ;  /* 0x00003c0901007387 */ /* 0x0005e20000100800 */
[----:B-1----:R-:W-:-:S03]  /*d260*/  VIADD R8, R0, 0x20 ;  /* 0x0000002000087836 */ /* 0x002fc60000000000 */
[----:B------:R1:W-:Y:S01]  /*d270*/  STL [R1+0x38], R7 ;  /* 0x0000380701007387 */ /* 0x0003e20000100800 */
[----:B--2---:R-:W-:-:S03]  /*d280*/  VIADD R9, R0, 0x28 ;  /* 0x0000002800097836 */ /* 0x004fc60000000000 */
[----:B------:R2:W-:Y:S04]  /*d290*/  STL [R1+0x34], R8 ;  /* 0x0000340801007387 */ /* 0x0005e80000100800 */
[----:B------:R3:W-:Y:S01]  /*d2a0*/  STL [R1+0x30], R9 ;  /* 0x0000300901007387 */ /* 0x0007e20000100800 */
[C---:B-1----:R-:W-:Y:S02]  /*d2b0*/  VIADD R7, R0.reuse, 0x30 ;  /* 0x0000003000077836 */ /* 0x042fe40000000000 */
[----:B--2---:R-:W-:-:S03]  /*d2c0*/  VIADD R8, R0, 0x38 ;  /* 0x0000003800087836 */ /* 0x004fc60000000000 */
[----:B------:R1:W-:Y:S01]  /*d2d0*/  STL [R1+0x2c], R7 ;  /* 0x00002c0701007387 */ /* 0x0003e20000100800 */
[----:B---3--:R-:W-:-:S03]  /*d2e0*/  VIADD R9, R0, 0x40 ;  /* 0x0000004000097836 */ /* 0x008fc60000000000 */
        /* <DEDUP_REMOVED lines=18> */
[----:B------:R2:W-:Y:S01]  /*d410*/  STL [R1+0x4], R8 ;  /* 0x0000040801007387 */ /* 0x0005e20000100800 */
[C---:B------:R-:W-:Y:S02]  /*d420*/  VIADD R10, R0.reuse, 0xa8 ;  /* 0x000000a8000a7836 */ /* 0x040fe40000000000 */
[C---:B------:R-:W-:Y:S01]  /*d430*/  VIADD R11, R0.reuse, 0xb0 ;  /* 0x000000b0000b7836 */ /* 0x040fe20000000000 */
[----:B------:R3:W-:Y:S01]  /*d440*/  STL [R1], R9 ;  /* 0x0000000901007387 */ /* 0x0007e20000100800 */
[C---:B------:R-:W-:Y:S02]  /*d450*/  VIADD R12, R0.reuse, 0xb8 ;  /* 0x000000b8000c7836 */ /* 0x040fe40000000000 */
[C---:B-1----:R-:W-:Y:S02]  /*d460*/  VIADD R7, R0.reuse, 0x90 ;  /* 0x0000009000077836 */ /* 0x042fe40000000000 */
[C---:B------:R-:W-:Y:S02]  /*d470*/  VIADD R13, R0.reuse, 0xc0 ;  /* 0x000000c0000d7836 */ /* 0x040fe40000000000 */
[----:B--2---:R-:W-:-:S02]  /*d480*/  VIADD R8, R0, 0x98 ;  /* 0x0000009800087836 */ /* 0x004fc40000000000 */
[C---:B------:R-:W-:Y:S02]  /*d490*/  VIADD R14, R0.reuse, 0xc8 ;  /* 0x000000c8000e7836 */ /* 0x040fe40000000000 */
[C---:B---3--:R-:W-:Y:S02]  /*d4a0*/  VIADD R9, R0.reuse, 0xa0 ;  /* 0x000000a000097836 */ /* 0x048fe40000000000 */
[C---:B------:R-:W-:Y:S02]  /*d4b0*/  VIADD R15, R0.reuse, 0xd0 ;  /* 0x000000d0000f7836 */ /* 0x040fe40000000000 */
[C---:B------:R-:W-:Y:S02]  /*d4c0*/  VIADD R16, R0.reuse, 0xd8 ;  /* 0x000000d800107836 */ /* 0x040fe40000000000 */
[C---:B------:R-:W-:Y:S02]  /*d4d0*/  VIADD R17, R0.reuse, 0xe0 ;  /* 0x000000e000117836 */ /* 0x040fe40000000000 */
[----:B------:R-:W-:-:S02]  /*d4e0*/  VIADD R18, R0, 0xe8 ;  /* 0x000000e800127836 */ /* 0x000fc40000000000 */
[C---:B------:R-:W-:Y:S02]  /*d4f0*/  VIADD R19, R0.reuse, 0xf0 ;  /* 0x000000f000137836 */ /* 0x040fe40000000000 */
[----:B------:R-:W-:Y:S02]  /*d500*/  VIADD R20, R0, 0xf8 ;  /* 0x000000f800147836 */ /* 0x000fe40000000000 */
[C---:B------:R-:W-:Y:S02]  /*d510*/  VIADD R21, R2.reuse, 0x8 ;  /* 0x0000000802157836 */ /* 0x040fe40000000000 */
[C---:B------:R-:W-:Y:S02]  /*d520*/  VIADD R22, R2.reuse, 0x10 ;  /* 0x0000001002167836 */ /* 0x040fe40000000000 */
[C---:B------:R-:W-:Y:S02]  /*d530*/  VIADD R23, R2.reuse, 0x18 ;  /* 0x0000001802177836 */ /* 0x040fe40000000000 */
[----:B------:R-:W-:-:S02]  /*d540*/  VIADD R24, R2, 0x20 ;  /* 0x0000002002187836 */ /* 0x000fc40000000000 */
[C---:B------:R-:W-:Y:S02]  /*d550*/  VIADD R25, R2.reuse, 0x28 ;  /* 0x0000002802197836 */ /* 0x040fe40000000000 */
[C---:B------:R-:W-:Y:S02]  /*d560*/  VIADD R26, R2.reuse, 0x30 ;  /* 0x00000030021a7836 */ /* 0x040fe40000000000 */
        /* <DEDUP_REMOVED lines=8> */
[----:B0-----:R-:W-:-:S07]  /*d5f0*/  VIADD R35, R2, 0x78 ;  /* 0x0000007802237836 */ /* 0x001fce0000000000 */
.L_x_310:
[----:B------:R0:W-:Y:S04]  /*d600*/  STL [R1+0x64], R0 ;  /* 0x0000640001007387 */ /* 0x0001e80000100800 */
[----:B0-----:R-:W2:Y:S01]  /*d610*/  LDL R0, [R1+0x54] ;  /* 0x0000540001007983 */ /* 0x001ea20000100800 */
[----:B-----5:R-:W-:Y:S01]  /*d620*/  SHF.L.U32 R37, R5, 0x1f, RZ ;  /* 0x0000001f05257819 */ /* 0x020fe200000006ff */
[----:B--2---:R-:W-:Y:S02]  /*d630*/  IMAD R36, R6, 0x8, R0 ;  /* 0x0000000806247824 */ /* 0x004fe400078e0200 */
[----:B------:R0:W5:Y:S02]  /*d640*/  LDL.LU R0, [R1+0x64] ;  /* 0x0000640001007983 */ /* 0x0001640000300800 */
[----:B------:R-:W1:Y:S02]  /*d650*/  SYNCS.PHASECHK.TRANS64.TRYWAIT P0, [R36+URZ+0x20], R37 ;  /* 0x00002025240075a7 */ /* 0x000e64000800017f */
[----:B01----:R-:W-:Y:S05]  /*d660*/  @!P0 BRA `(.L_x_307) ;  /* 0x0000002400b08947 */ /* 0x003fea0003800000 */
.L_x_341:
[----:B-----5:R1:W-:Y:S02]  /*d670*/  STL [R1+0x64], R0 ;  /* 0x0000640001007387 */ /* 0x0203e40000100800 */
[----:B-1----:R-:W1:Y:S02]  /*d680*/  S2R R0, SR_TID.X ;  /* 0x0000000000007919 */ /* 0x002e640000002100 */
[----:B-1----:R-:W-:Y:S02]  /*d690*/  LOP3.LUT P0, RZ, R0, 0x7f, RZ, 0xc0, !PT ;  /* 0x0000007f00ff7812 */ /* 0x002fe4000780c0ff */
[----:B------:R1:W5:Y:S01]  /*d6a0*/  LDL.LU R0, [R1+0x64] ;  /* 0x0000640001007983 */ /* 0x0003620000300800 */
[----:B------:R-:W-:-:S04]  /*d6b0*/  UPRMT UR4, UR46, 0x9910, URZ ;  /* 0x000099102e047896 */ /* 0x000fc8000800003f */
[----:B------:R-:W-:-:S06]  /*d6c0*/  UISETP.NE.AND UP0, UPT, UR4, 0x2, UPT ;  /* 0x000000020400788c */ /* 0x000fcc000bf05270 */
[----:B0-----:R-:W0:Y:S02]  /*d6d0*/  @!P0 LDC R37, c[0x0][0x500] ;  /* 0x00014000ff258b82 */ /* 0x001e240000000800 */
[----:B0-----:R1:W-:Y:S01]  /*d6e0*/  @!P0 SYNCS.ARRIVE.TRANS64 RZ, [R36+URZ], R37 ;  /* 0x0000002524ff89a7 */ /* 0x0013e2000800003f */
[----:B------:R-:W-:-:S13]  /*d6f0*/  PLOP3.LUT P0, PT, PT, PT, UP0, 0x80, 0x0 ;  /* 0x000000000000781c */ /* 0x000fda0003f0f008 */
[----:B-1----:R-:W-:Y:S05]  /*d700*/  @P0 BRA `(.L_x_308) ;  /* 0x0000000000040947 */ /* 0x002fea0003800000 */
[----:B------:R-:W-:Y:S01]  /*d710*/  BPT.TRAP 0x1 ;  /* 0x000000040000795c */ /* 0x000fe20000300000 */
.L_x_308:
[----:B-----5:R0:W-:Y:S04]  /*d720*/  STL [R1+0x64], R0 ;  /* 0x0000640001007387 */ /* 0x0201e80000100800 */
[----:B0-----:R-:W2:Y:S02]  /*d730*/  LDL R0, [R1+0x48] ;  /* 0x0000480001007983 */ /* 0x001ea40000100800 */
[----:B--2---:R-:W-:Y:S02]  /*d740*/  ISETP.NE.AND P0, PT, R0, RZ, PT ;  /* 0x000000ff0000720c */ /* 0x004fe40003f05270 */
[----:B------:R0:W5:Y:S11]  /*d750*/  LDL.LU R0, [R1+0x64] ;  /* 0x0000640001007983 */ /* 0x0001760000300800 */
[----:B0-----:R-:W-:Y:S05]  /*d760*/  @P0 BRA `(.L_x_309) ;  /* 0x0000000000040947 */ /* 0x001fea0003800000 */
[----:B------:R-:W-:Y:S01]  /*d770*/  BPT.TRAP 0x1 ;  /* 0x000000040000795c */ /* 0x000fe20000300000 */
.L_x_309:
[----:B------:R0:W-:Y:S04]  /*d780*/  STL [R1+0x78], R32 ;  /* 0x0000782001007387 */ /* 0x0001e80000100800 */
[----:B0-----:R-:W2:Y:S04]  /*d790*/  LDL R32, [R1+0x40] ;  /* 0x0000400001207983 */ /* 0x001ea80000100800 */
[----:B------:R0:W-:Y:S04]  /*d7a0*/  STL [R1+0x74], R33 ;  /* 0x0000742101007387 */ /* 0x0001e80000100800 */
[----:B0-----:R-:W3:Y:S04]  /*d7b0*/  LDL R33, [R1+0x3c] ;  /* 0x00003c0001217983 */ /* 0x001ee80000100800 */
[----:B------:R0:W-:Y:S04]  /*d7c0*/  STL [R1+0x70], R34 ;  /* 0x0000702201007387 */ /* 0x0001e80000100800 */
[----:B0-----:R-:W4:Y:S04]  /*d7d0*/  LDL R34, [R1+0x54] ;  /* 0x0000540001227983 */ /* 0x001f280000100800 */
[----:B------:R-:W-:Y:S04]  /*d7e0*/  STL [R1+0x6c], R35 ;  /* 0x00006c2301007387 */ /* 0x000fe80000100800 */
[----:B------:R0:W-:Y:S04]  /*d7f0*/  STL [R1+0x68], R5 ;  /* 0x0000680501007387 */ /* 0x0001e80000100800 */
[----:B0-----:R-:W4:Y:S04]  /*d800*/  LDL R5, [R1+0x44] ;  /* 0x0000440001057983 */ /* 0x001f280000100800 */
[----:B------:R0:W-:Y:S01]  /*d810*/  STL [R1+0x64], R4 ;  /* 0x0000640401007387 */ /* 0x0001e20000100800 */
[----:B------:R-:W-:-:S03]  /*d820*/  R2UR UR9, R36 ;  /* 0x00000000240972ca */ /* 0x000fc600000e0000 */
[----:B------:R-:W4:Y:S04]  /*d830*/  LDL R35, [R1+0x34] ;  /* 0x0000340001237983 */ /* 0x000f280000100800 */
[----:B0-----:R-:W4:Y:S01]  /*d840*/  LDL R4, [R1+0x38] ;  /* 0x0000380001047983 */ /* 0x001f220000100800 */
[----:B--2---:R-:W-:Y:S02]  /*d850*/  R2UR UR20, R32 ;  /* 0x00000000201472ca */ /* 0x004fe400000e0000 */
[----:B---3--:R-:W-:Y:S01]  /*d860*/  R2UR UR21, R33 ;  /* 0x00000000211572ca */ /* 0x008fe200000e0000 */
[----:B----4-:R-:W-:-:S05]  /*d870*/  IMAD R36, R6, 0x8000, R34 ;  /* 0x0000800006247824 */ /* 0x010fca00078e0222 */
[----:B------:R-:W-:Y:S01]  /*d880*/  R2UR UR16, R36 ;  /* 0x00000000241072ca */ /* 0x000fe200000e0000 */
[----:B------:R-:W-:Y:S02]  /*d890*/  IMAD R36, R6, 0x4000, R34 ;  /* 0x0000400006247824 */ /* 0x000fe400078e0222 */
[----:B------:R-:W2:Y:S04]  /*d8a0*/  LDL R34, [R1+0x30] ;  /* 0x0000300001227983 */ /* 0x000ea80000100800 */
[----:B------:R-:W3:Y:S01]  /*d8b0*/  LDL.LU R32, [R1+0x78] ;  /* 0x0000780001207983 */ /* 0x000ee20000300800 */
[----:B------:R-:W-:-:S03]  /*d8c0*/  R2UR UR12, R5 ;  /* 0x00000000050c72ca */ /* 0x000fc600000e0000 */
[----:B------:R-:W4:Y:S04]  /*d8d0*/  LDL R5, [R1+0x2c] ;  /* 0x00002c0001057983 */ /* 0x000f280000100800 */
[----:B------:R-:W3:Y:S01]  /*d8e0*/  LDL.LU R33, [R1+0x74] ;  /* 0x0000740001217983 */ /* 0x000ee20000300800 */
[----:B------:R-:W-:-:S03]  /*d8f0*/  R2UR UR22, R4 ;  /* 0x00000000041672ca */ /* 0x000fc600000e0000 */
[----:B------:R-:W3:Y:S01]  /*d900*/  LDL R4, [R1+0x28] ;  /* 0x0000280001047983 */ /* 0x000ee20000100800 */
[----:B------:R-:W-:Y:S01]  /*d910*/  R2UR UR11, R3 ;  /* 0x00000000030b72ca */ /* 0x000fe200000e0000 */
[----:B------:R-:W-:Y:S01]  /*d920*/  UIADD3 UR14, UP0, UR36, 0xf0, URZ ;  /* 0x000000f0240e7890 */ /* 0x000fe2000ff1e03f */
[----:B-----5:R-:W-:Y:S01]  /*d930*/  R2UR UR10, R0 ;  /* 0x00000000000a72ca */ /* 0x020fe200000e0000 */
[----:B------:R-:W-:Y:S02]  /*d940*/  UIADD3 UR8, UR16, 0x200, URZ ;  /* 0x0000020010087890 */ /* 0x000fe4000fffe03f */
[----:B------:R-:W-:Y:S02]  /*d950*/  UIADD3.X UR15, URZ, UR37, URZ, UP0, !UPT ;  /* 0x000000253f0f7290 */ /* 0x000fe400087fe43f */
[----:B------:R-:W-:-:S06]  /*d960*/  UIADD3 UR17, UR16, 0x600, URZ ;  /* 0x0000060010117890 */ /* 0x000fcc000fffe03f */
[----:B------:R-:W-:Y:S01]  /*d970*/  USHF.L.U32 UR11, UR11, 0x5, URZ ;  /* 0x000000050b0b7899 */ /* 0x000fe2000800063f */
[----:B------:R-:W-:Y:S01]  /*d980*/  UMOV UR4, 0x0 ;  /* 0x0000000000047882 */ /* 0x000fe20000000000 */
[----:B------:R-:W-:-:S07]  /*d990*/  UMOV UR5, 0x10000000 ;  /* 0x1000000000057882 */ /* 0x000fce0000000000 */
[----:B------:R0:W-:Y:S02]  /*d9a0*/  UTMALDG.3D [UR8], [UR14], desc[UR4] ;  /* 0x000004080e0075b4 */ /* 0x0001e40008011000 */
[----:B0-----:R-:W-:Y:S01]  /*d9b0*/  UMOV UR8, UR17 ;  /* 0x0000001100087c82 */ /* 0x001fe20008000000 */
[----:B------:R-:W-:Y:S02]  /*d9c0*/  UMOV UR10, UR20 ;  /* 0x00000014000a7c82 */ /* 0x000fe40008000000 */
[----:B------:R0:W-:Y:S02]  /*d9d0*/  UTMALDG.3D [UR8], [UR14], desc[UR4] ;  /* 0x000004080e0075b4 */ /* 0x0001e40008011000 */
[----:B0-----:R-:W-:Y:S01]  /*d9e0*/  UMOV UR10, UR21 ;  /* 0x00000015000a7c82 */ /* 0x001fe20008000000 */
[----:B--2---:R-:W-:Y:S02]  /*d9f0*/  R2UR UR24, R34 ;  /* 0x00000000221872ca */ /* 0x004fe400000e0000 */
[----:B------:R-:W2:Y:S01]  /*da00*/  LDL R34, [R1+0x24] ;  /* 0x0000240001227983 */ /* 0x000ea20000100800 */
[----:B----4-:R-:W-:-:S03]  /*da10*/  R2UR UR20, R5 ;  /* 0x00000000051472ca */ /* 0x010fc600000e0000 */
[----:B------:R-:W4:Y:S01]  /*da20*/  LDL R5, [R1+0x20] ;  /* 0x0000200001057983 */ /* 0x000f220000100800 */
[----:B---3--:R-:W-:-:S03]  /*da30*/  R2UR UR21, R4 ;  /* 0x00000000041572ca */ /* 0x008fc600000e0000 */
[----:B------:R-:W3:Y:S01]  /*da40*/  LDL R4, [R1+0x1c] ;  /* 0x00001c0001047983 */ /* 0x000ee20000100800 */
[----:B------:R-:W-:Y:S01]  /*da50*/  R2UR UR23, R35 ;  /* 0x00000000231772ca */ /* 0x000fe200000e0000 */
[----:B------:R-:W-:Y:S02]  /*da60*/  UIADD3 UR18, UR16, 0xa00, URZ ;  /* 0x00000a0010127890 */ /* 0x000fe4000fffe03f */
[----:B------:R-:W-:Y:S01]  /*da70*/  UIADD3 UR19, UR16, 0xe00, URZ ;  /* 0x00000e0010137890 */ /* 0x000fe2000fffe03f */
[----:B------:R-:W3:Y:S01]  /*da80*/  LDL R35, [R1+0x8] ;  /* 0x0000080001237983 */ /* 0x000ee20000100800 */
[----:B------:R-:W-:-:S03]  /*da90*/  UIADD3 UR17, UR16, 0x1200, URZ ;  /* 0x0000120010117890 */ /* 0x000fc6000fffe03f */
[----:B------:R-:W-:Y:S02]  /*daa0*/  UMOV UR8, UR18 ;  /* 0x0000001200087c82 */ /* 0x000fe40008000000 */
[----:B------:R0:W-:Y:S02]  /*dab0*/  UTMALDG.3D [UR8], [UR14], desc[UR4] ;  /* 0x000004080e0075b4 */ /* 0x0001e40008011000 */
[----:B0-----:R-:W-:Y:S01]  /*dac0*/  UMOV UR8, UR19 ;  /* 0x0000001300087c82 */ /* 0x001fe20008000000 */
[----:B------:R-:W-:Y:S02]  /*dad0*/  UMOV UR10, UR22 ;  /* 0x00000016000a7c82 */ /* 0x000fe40008000000 */
[----:B------:R0:W-:Y:S02]  /*dae0*/  UTMALDG.3D [UR8], [UR14], desc[UR4] ;  /* 0x000004080e0075b4 */ /* 0x0001e40008011000 */
[----:B0-----:R-:W-:Y:S01]  /*daf0*/  UMOV UR8, UR17 ;  /* 0x0000001100087c82 */ /* 0x001fe20008000000 */
[----:B------:R-:W-:-:S02]  /*db00*/  UMOV UR10, UR23 ;  /* 0x00000017000a7c82 */ /* 0x000fc40008000000 */
        /* <DEDUP_REMOVED lines=8> */
[----:B------:R-:W-:Y:S02]  /*db90*/  UIADD3 UR18, UR16, 0x1600, URZ ;  /* 0x0000160010127890 */ /* 0x000fe4000fffe03f */
[----:B------:R-:W-:Y:S02]  /*dba0*/  UIADD3 UR19, UR16, 0x1a00, URZ ;  /* 0x00001a0010137890 */ /* 0x000fe4000fffe03f */
        /* <DEDUP_REMOVED lines=15> */
[----:B------:R-:W3:Y:S01]  /*dca0*/  LDL R4, [R1] ;  /* 0x0000000001047983 */ /* 0x000ee20000100800 */
[----:B------:R-:W-:Y:S02]  /*dcb0*/  UIADD3 UR18, UR16, 0x2200, URZ ;  /* 0x0000220010127890 */ /* 0x000fe4000fffe03f */
[----:B------:R-:W-:Y:S02]  /*dcc0*/  UIADD3 UR19, UR16, 0x2600, URZ ;  /* 0x0000260010137890 */ /* 0x000fe4000fffe03f */
[----:B------:R-:W-:-:S03]  /*dcd0*/  UIADD3 UR17, UR16, 0x2a00, URZ ;  /* 0x00002a0010117890 */ /* 0x000fc6000fffe03f */
[----:B------:R-:W-:Y:S01]  /*dce0*/  UMOV UR8, UR18 ;  /* 0x0000001200087c82 */ /* 0x000fe20008000000 */
[----:B------:R-:W-:Y:S01]  /*dcf0*/  UIADD3 UR18, UR16, 0x2e00, URZ ;  /* 0x00002e0010127890 */ /* 0x000fe2000fffe03f */
[----:B------:R0:W-:Y:S02]  /*dd00*/  UTMALDG.3D [UR8], [UR14], desc[UR4] ;  /* 0x000004080e0075b4 */ /* 0x0001e40008011000 */
[----:B0-----:R-:W-:Y:S01]  /*dd10*/  UMOV UR8, UR19 ;  /* 0x0000001300087c82 */ /* 0x001fe20008000000 */
[----:B------:R-:W-:Y:S02]  /*dd20*/  UMOV UR10, UR23 ;  /* 0x00000017000a7c82 */ /* 0x000fe40008000000 */
[----:B------:R0:W-:Y:S02]  /*dd30*/  UTMALDG.3D [UR8], [UR14], desc[UR4] ;  /* 0x000004080e0075b4 */ /* 0x0001e40008011000 */
[----:B0-----:R-:W-:Y:S01]  /*dd40*/  UMOV UR8, UR17 ;  /* 0x0000001100087c82 */ /* 0x001fe20008000000 */
[----:B------:R-:W-:-:S02]  /*dd50*/  UMOV UR10, UR24 ;  /* 0x00000018000a7c82 */ /* 0x000fc40008000000 */
[----:B------:R0:W-:Y:S01]  /*dd60*/  UTMALDG.3D [UR8], [UR14], desc[UR4] ;  /* 0x000004080e0075b4 */ /* 0x0001e20008011000 */
[----:B------:R-:W-:Y:S01]  /*dd70*/  R2UR UR24, R35 ;  /* 0x00000000231872ca */ /* 0x000fe200000e0000 */
[----:B0-----:R-:W-:Y:S01]  /*dd80*/  UMOV UR8, UR18 ;  /* 0x0000001200087c82 */ /* 0x001fe20008000000 */
[----:B------:R-:W-:Y:S02]  /*dd90*/  UMOV UR10, UR20 ;  /* 0x00000014000a7c82 */ /* 0x000fe40008000000 */
[----:B------:R0:W-:Y:S02]  /*dda0*/  UTMALDG.3D [UR8], [UR14], desc[UR4] ;  /* 0x000004080e0075b4 */ /* 0x0001e40008011000 */
[----:B0-----:R-:W-:Y:S01]  /*ddb0*/  UMOV UR10, UR21 ;  /* 0x00000015000a7c82 */ /* 0x001fe20008000000 */
[----:B--2---:R-:W-:Y:S02]  /*ddc0*/  R2UR UR23, R34 ;  /* 0x00000000221772ca */ /* 0x004fe400000e0000 */
[----:B------:R-:W2:Y:S04]  /*ddd0*/  LDL.LU R34, [R1+0x70] ;  /* 0x0000700001227983 */ /* 0x000ea80000300800 */
[----:B------:R-:W2:Y:S01]  /*dde0*/  LDL.LU R35, [R1+0x6c] ;  /* 0x00006c0001237983 */ /* 0x000ea20000300800 */
[----:B----4-:R-:W-:-:S03]  /*ddf0*/  R2UR UR20, R5 ;  /* 0x00000000051472ca */ /* 0x010fc600000e0000 */
[----:B------:R-:W4:Y:S01]  /*de00*/  LDL.LU R5, [R1+0x68] ;  /* 0x0000680001057983 */ /* 0x000f220000300800 */
[----:B---3--:R-:W-:-:S03]  /*de10*/  R2UR UR21, R4 ;  /* 0x00000000041572ca */ /* 0x008fc600000e0000 */
[----:B------:R-:W3:Y:S01]  /*de20*/  LDL.LU R4, [R1+0x64] ;  /* 0x0000640001047983 */ /* 0x000ee20000300800 */
[----:B------:R-:W-:Y:S02]  /*de30*/  UIADD3 UR19, UR16, 0x3200, URZ ;  /* 0x0000320010137890 */ /* 0x000fe4000fffe03f */
[----:B------:R-:W-:Y:S02]  /*de40*/  UIADD3 UR17, UR16, 0x3600, URZ ;  /* 0x0000360010117890 */ /* 0x000fe4000fffe03f */
[----:B------:R-:W-:-:S03]  /*de50*/  UIADD3 UR18, UR16, 0x3a00, URZ ;  /* 0x00003a0010127890 */ /* 0x000fc6000fffe03f */
[----:B------:R-:W-:Y:S01]  /*de60*/  UMOV UR8, UR19 ;  /* 0x0000001300087c82 */ /* 0x000fe20008000000 */
[----:B------:R-:W-:Y:S01]  /*de70*/  UIADD3 UR19, UR16, 0x3e00, URZ ;  /* 0x00003e0010137890 */ /* 0x000fe2000fffe03f */
[----:B------:R0:W-:Y:S02]  /*de80*/  UTMALDG.3D [UR8], [UR14], desc[UR4] ;  /* 0x000004080e0075b4 */ /* 0x0001e40008011000 */
[----:B0-----:R-:W-:Y:S01]  /*de90*/  UMOV UR8, UR17 ;  /* 0x0000001100087c82 */ /* 0x001fe20008000000 */
[----:B------:R-:W-:Y:S01]  /*dea0*/  UMOV UR10, UR22 ;  /* 0x00000016000a7c82 */ /* 0x000fe20008000000 */
[----:B------:R-:W-:Y:S01]  /*deb0*/  R2UR UR22, R7 ;  /* 0x00000000071672ca */ /* 0x000fe200000e0000 */
        /* <DEDUP_REMOVED lines=21> */
[----:B------:R0:W-:Y:S01]  /*e010*/  UTMALDG.3D [UR8], [UR14], desc[UR4] ;  /* 0x000004080e0075b4 */ /* 0x0001e20008011000 */
[----:B------:R-:W-:Y:S01]  /*e020*/  R2UR UR13, R36 ;  /* 0x00000000240d72ca */ /* 0x000fe200000e0000 */
        /* <DEDUP_REMOVED lines=15> */
[----:B------:R-:W-:Y:S01]  /*e120*/  UIADD3 UR6, UP1, UR36, 0x1f0, URZ ;  /* 0x000001f024067890 */ /* 0x000fe2000ff3e03f */
[----:B0-----:R-:W-:Y:S01]  /*e130*/  UMOV UR8, UR19 ;  /* 0x0000001300087c82 */ /* 0x001fe20008000000 */
[----:B------:R-:W-:Y:S01]  /*e140*/  UMOV UR10, UR20 ;  /* 0x00000014000a7c82 */ /* 0x000fe20008000000 */
[----:B------:R-:W-:Y:S01]  /*e150*/  R2UR UR20, R15 ;  /* 0x000000000f1472ca */ /* 0x000fe200000e0000 */
[----:B------:R-:W-:Y:S01]  /*e160*/  UIADD3 UR19, UR16, 0x6200, URZ ;  /* 0x0000620010137890 */ /* 0x000fe2000fffe03f */
[----:B------:R0:W-:Y:S01]  /*e170*/  UTMALDG.3D [UR8], [UR14], desc[UR4] ;  /* 0x000004080e0075b4 */ /* 0x0001e20008011000 */
[----:B------:R-:W-:Y:S01]  /*e180*/  UIADD3.X UR7, URZ, UR37, URZ, UP1, !UPT ;  /* 0x000000253f077290 */ /* 0x000fe20008ffe43f */
        /* <DEDUP_REMOVED lines=30> */
[----:B------:R-:W-:Y:S01]  /*e370*/  UIADD3 UR16, UR16, 0x7e00, URZ ;  /* 0x00007e0010107890 */ /* 0x000fe2000fffe03f */
[----:B0-----:R-:W-:Y:S01]  /*e380*/  UMOV UR8, UR17 ;  /* 0x0000001100087c82 */ /* 0x001fe20008000000 */
[----:B------:R-:W-:Y:S01]  /*e390*/  UMOV UR10, UR22 ;  /* 0x00000016000a7c82 */ /* 0x000fe20008000000 */
[----:B------:R-:W-:Y:S01]  /*e3a0*/  R2UR UR22, R21 ;  /* 0x00000000151672ca */ /* 0x000fe200000e0000 */
        /* <DEDUP_REMOVED lines=8> */
[----:B------:R-:W-:-:S02]  /*e430*/  UMOV UR10, UR24 ;  /* 0x00000018000a7c82 */ /* 0x000fc40008000000 */
[----:B------:R0:W-:Y:S01]  /*e440*/  UTMALDG.3D [UR8], [UR14], desc[UR4] ;  /* 0x000004080e0075b4 */ /* 0x0001e20008011000 */
[----:B------:R-:W-:Y:S01]  /*e450*/  R2UR UR19, R23 ;  /* 0x00000000171372ca */ /* 0x000fe200000e0000 */
[----:B0-----:R-:W-:Y:S01]  /*e460*/  UMOV UR8, UR16 ;  /* 0x0000001000087c82 */ /* 0x001fe20008000000 */
[----:B------:R-:W-:Y:S01]  /*e470*/  UMOV UR10, UR20 ;  /* 0x00000014000a7c82 */ /* 0x000fe20008000000 */
[----:B------:R-:W-:Y:S01]  /*e480*/  UIADD3 UR16, UR13, 0x20a00, URZ ;  /* 0x00020a000d107890 */ /* 0x000fe2000fffe03f */
[----:B------:R0:W-:Y:S01]  /*e490*/  UTMALDG.3D [UR8], [UR14], desc[UR4] ;  /* 0x000004080e0075b4 */ /* 0x0001e20008011000 */
[----:B------:R-:W-:Y:S01]  /*e4a0*/  R2UR UR20, R24 ;  /* 0x00000000181472ca */ /* 0x000fe200000e0000 */
[----:B0-----:R-:W-:Y:S01]  /*e4b0*/  UMOV UR8, UR17 ;  /* 0x0000001100087c82 */ /* 0x001fe20008000000 */
[----:B------:R-:W-:Y:S01]  /*e4c0*/  UMOV UR10, UR21 ;  /* 0x00000015000a7c82 */ /* 0x000fe20008000000 */
[----:B------:R-:W-:Y:S01]  /*e4d0*/  UIADD3 UR17, UR13, 0x20e00, URZ ;  /* 0x00020e000d117890 */ /* 0x000fe2000fffe03f */
[----:B------:R0:W-:Y:S01]  /*e4e0*/  UTMALDG.3D [UR8], [UR6], desc[UR4] ;  /* 0x00000408060075b4 */ /* 0x0001e20008011000 */
[----:B------:R-:W-:Y:S01]  /*e4f0*/  R2UR UR21, R25 ;  /* 0x00000000191572ca */ /* 0x000fe200000e0000 */
[----:B------:R-:W-:-:S02]  /*e500*/  UIADD3 UR14, UR13, 0x21600, URZ ;  /* 0x000216000d0e7890 */ /* 0x000fc4000fffe03f */
[----:B------:R-:W-:Y:S01]  /*e510*/  UIADD3 UR15, UR13, 0x21a00, URZ ;  /* 0x00021a000d0f7890 */ /* 0x000fe2000fffe03f */
[----:B0-----:R-:W-:Y:S01]  /*e520*/  UMOV UR8, UR18 ;  /* 0x0000001200087c82 */ /* 0x001fe20008000000 */
[----:B------:R-:W-:Y:S02]  /*e530*/  UMOV UR10, UR22 ;  /* 0x00000016000a7c82 */ /* 0x000fe40008000000 */
[----:B------:R0:W-:Y:S01]  /*e540*/  UTMALDG.3D [UR8], [UR6], desc[UR4] ;  /* 0x00000408060075b4 */ /* 0x0001e20008011000 */
[----:B------:R-:W-:Y:S01]  /*e550*/  UIADD3 UR18, UR13, 0x21200, URZ ;  /* 0x000212000d127890 */ /* 0x000fe2000fffe03f */
[----:B------:R-:W-:Y:S01]  /*e560*/  R2UR UR22, R26 ;  /* 0x000000001a1672ca */ /* 0x000fe200000e0000 */
[----:B0-----:R-:W-:Y:S01]  /*e570*/  UMOV UR8, UR16 ;  /* 0x0000001000087c82 */ /* 0x001fe20008000000 */
[----:B------:R-:W-:Y:S02]  /*e580*/  UMOV UR10, UR23 ;  /* 0x00000017000a7c82 */ /* 0x000fe40008000000 */
[----:B------:R0:W-:Y:S01]  /*e590*/  UTMALDG.3D [UR8], [UR6], desc[UR4] ;  /* 0x00000408060075b4 */ /* 0x0001e20008011000 */
[----:B------:R-:W-:Y:S01]  /*e5a0*/  UIADD3 UR16, UR13, 0x21e00, URZ ;  /* 0x00021e000d107890 */ /* 0x000fe2000fffe03f */
[----:B0-----:R-:W-:Y:S01]  /*e5b0*/  UMOV UR8, UR17 ;  /* 0x0000001100087c82 */ /* 0x001fe20008000000 */
[----:B------:R-:W-:Y:S01]  /*e5c0*/  R2UR UR17, R27 ;  /* 0x000000001b1172ca */ /* 0x000fe200000e0000 */
[----:B------:R-:W-:-:S02]  /*e5d0*/  UMOV UR10, UR19 ;  /* 0x00000013000a7c82 */ /* 0x000fc40008000000 */
[----:B------:R0:W-:Y:S01]  /*e5e0*/  UTMALDG.3D [UR8], [UR6], desc[UR4] ;  /* 0x00000408060075b4 */ /* 0x0001e20008011000 */
[----:B------:R-:W-:Y:S01]  /*e5f0*/  R2UR UR19, R29 ;  /* 0x000000001d1372ca */ /* 0x000fe200000e0000 */
[----:B0-----:R-:W-:Y:S01]  /*e600*/  UMOV UR8, UR18 ;  /* 0x0000001200087c82 */ /* 0x001fe20008000000 */
[----:B------:R-:W-:Y:S01]  /*e610*/  UMOV UR10, UR20 ;  /* 0x00000014000a7c82 */ /* 0x000fe20008000000 */
[----:B------:R-:W-:Y:S01]  /*e620*/  R2UR UR18, R28 ;  /* 0x000000001c1272ca */ /* 0x000fe200000e0000 */
[----:B------:R0:W-:Y:S01]  /*e630*/  UTMALDG.3D [UR8], [UR6], desc[UR4] ;  /* 0x00000408060075b4 */ /* 0x0001e20008011000 */
[----:B------:R-:W-:Y:S01]  /*e640*/  R2UR UR20, R30 ;  /* 0x000000001e1472ca */ /* 0x000fe200000e0000 */
[----:B0-----:R-:W-:Y:S01]  /*e650*/  UMOV UR8, UR14 ;  /* 0x0000000e00087c82 */ /* 0x001fe20008000000 */
[----:B------:R-:W-:Y:S02]  /*e660*/  UMOV UR10, UR21 ;  /* 0x00000015000a7c82 */ /* 0x000fe40008000000 */
[----:B------:R0:W-:Y:S01]  /*e670*/  UTMALDG.3D [UR8], [UR6], desc[UR4] ;  /* 0x00000408060075b4 */ /* 0x0001e20008011000 */
[----:B------:R-:W-:Y:S01]  /*e680*/  UIADD3 UR14, UR13, 0x22200, URZ ;  /* 0x000222000d0e7890 */ /* 0x000fe2000fffe03f */
[----:B---3--:R-:W-:Y:S01]  /*e690*/  ISETP.GT.AND P1, PT, R4, 0x1, PT ;  /* 0x000000010400780c */ /* 0x008fe20003f24270 */
[----:B0-----:R-:W-:Y:S01]  /*e6a0*/  UMOV UR8, UR15 ;  /* 0x0000000f00087c82 */ /* 0x001fe20008000000 */
[----:B------:R-:W-:-:S02]  /*e6b0*/  UMOV UR10, UR22 ;  /* 0x00000016000a7c82 */ /* 0x000fc40008000000 */
[----:B------:R0:W-:Y:S01]  /*e6c0*/  UTMALDG.3D [UR8], [UR6], desc[UR4] ;  /* 0x00000408060075b4 */ /* 0x0001e20008011000 */
[----:B------:R-:W-:Y:S01]  /*e6d0*/  UIADD3 UR15, UR13, 0x22600, URZ ;  /* 0x000226000d0f7890 */ /* 0x000fe2000fffe03f */
[----:B------:R-:W-:Y:S01]  /*e6e0*/  VIADD R6, R6, 0x1 ;  /* 0x0000000106067836 */ /* 0x000fe20000000000 */
[----:B0-----:R-:W-:Y:S01]  /*e6f0*/  UMOV UR10, UR17 ;  /* 0x00000011000a7c82 */ /* 0x001fe20008000000 */
[----:B------:R-:W-:Y:S01]  /*e700*/  R2UR UR17, R31 ;  /* 0x000000001f1172ca */ /* 0x000fe200000e0000 */
[----:B------:R-:W-:Y:S01]  /*e710*/  UMOV UR8, UR16 ;  /* 0x0000001000087c82 */ /* 0x000fe20008000000 */
[----:B------:R-:W-:Y:S01]  /*e720*/  UIADD3 UR16, UR13, 0x22a00, URZ ;  /* 0x00022a000d107890 */ /* 0x000fe2000fffe03f */
[----:B------:R0:W-:Y:S01]  /*e730*/  UTMALDG.3D [UR8], [UR6], desc[UR4] ;  /* 0x00000408060075b4 */ /* 0x0001e20008011000 */
[----:B------:R-:W-:Y:S01]  /*e740*/  ISETP.NE.AND P0, PT, R6, 0x4, PT ;  /* 0x000000040600780c */ /* 0x000fe20003f05270 */
[----:B0-----:R-:W-:Y:S01]  /*e750*/  UMOV UR8, UR14 ;  /* 0x0000000e00087c82 */ /* 0x001fe20008000000 */
[----:B------:R-:W-:Y:S01]  /*e760*/  UMOV UR10, UR18 ;  /* 0x00000012000a7c82 */ /* 0x000fe20008000000 */
[----:B------:R-:W-:Y:S01]  /*e770*/  R2UR UR18, R32 ;  /* 0x00000000201272ca */ /* 0x000fe200000e0000 */
[----:B------:R0:W-:Y:S01]  /*e780*/  UTMALDG.3D [UR8], [UR6], desc[UR4] ;  /* 0x00000408060075b4 */ /* 0x0001e20008011000 */
[----:B------:R-:W-:Y:S01]  /*e790*/  UIADD3 UR14, UR13, 0x22e00, URZ ;  /* 0x00022e000d0e7890 */ /* 0x000fe2000fffe03f */
[----:B------:R-:W-:Y:S01]  /*e7a0*/  SEL R36, RZ, 0x1, P0 ;  /* 0x00000001ff247807 */ /* 0x000fe20000000000 */
[----:B0-----:R-:W-:Y:S01]  /*e7b0*/  UMOV UR8, UR15 ;  /* 0x0000000f00087c82 */ /* 0x001fe20008000000 */
[----:B------:R-:W-:Y:S01]  /*e7c0*/  UMOV UR10, UR19 ;  /* 0x00000013000a7c82 */ /* 0x000fe20008000000 */
[----:B------:R-:W-:Y:S01]  /*e7d0*/  R2UR UR19, R33 ;  /* 0x00000000211372ca */ /* 0x000fe200000e0000 */
[----:B------:R0:W-:Y:S01]  /*e7e0*/  UTMALDG.3D [UR8], [UR6], desc[UR4] ;  /* 0x00000408060075b4 */ /* 0x0001e20008011000 */
[----:B------:R-:W-:Y:S01]  /*e7f0*/  UIADD3 UR15, UR13, 0x23200, URZ ;  /* 0x000232000d0f7890 */ /* 0x000fe2000fffe03f */
[----:B----4-:R-:W-:Y:S01]  /*e800*/  LOP3.LUT R5, R5, R36, RZ, 0x3c, !PT ;  /* 0x0000002405057212 */ /* 0x010fe200078e3cff */
[----:B0-----:R-:W-:Y:S01]  /*e810*/  UMOV UR8, UR16 ;  /* 0x0000001000087c82 */ /* 0x001fe20008000000 */
[----:B------:R-:W-:Y:S01]  /*e820*/  UMOV UR10, UR20 ;  /* 0x00000014000a7c82 */ /* 0x000fe20008000000 */
[----:B--2---:R-:W-:Y:S01]  /*e830*/  R2UR UR20, R34 ;  /* 0x00000000221472ca */ /* 0x004fe200000e0000 */
[----:B------:R0:W-:Y:S01]  /*e840*/  UTMALDG.3D [UR8], [UR6], desc[UR4] ;  /* 0x00000408060075b4 */ /* 0x0001e20008011000 */
[----:B------:R-:W-:Y:S01]  /*e850*/  UIADD3 UR16, UR13, 0x23600, URZ ;  /* 0x000236000d107890 */ /* 0x000fe2000fffe03f */
[----:B------:R-:W-:Y:S01]  /*e860*/  VIADD R4, R4, 0xffffffff ;  /* 0xffffffff04047836 */ /* 0x000fe20000000000 */
[----:B------:R-:W-:Y:S01]  /*e870*/  SEL R6, R6, RZ, P0 ;  /* 0x000000ff06067207 */ /* 0x000fe20000000000 */
[----:B------:R-:W-:Y:S01]  /*e880*/  VIADD R3, R3, 0x1 ;  /* 0x0000000103037836 */ /* 0x000fe20000000000 */
[----:B0-----:R-:W-:Y:S01]  /*e890*/  UMOV UR10, UR17 ;  /* 0x00000011000a7c82 */ /* 0x001fe20008000000 */
[----:B------:R-:W-:Y:S01]  /*e8a0*/  R2UR UR17, R35 ;  /* 0x00000000231172ca */ /* 0x000fe200000e0000 */
[----:B------:R-:W-:Y:S01]  /*e8b0*/  UMOV UR8, UR14 ;  /* 0x0000000e00087c82 */ /* 0x000fe20008000000 */
[----:B------:R-:W-:Y:S01]  /*e8c0*/  UIADD3 UR14, UR13, 0x23a00, URZ ;  /* 0x00023a000d0e7890 */ /* 0x000fe2000fffe03f */
[----:B------:R0:W-:Y:S01]  /*e8d0*/  UTMALDG.3D [UR8], [UR6], desc[UR4] ;  /* 0x00000408060075b4 */ /* 0x0001e20008011000 */
[----:B------:R-:W-:Y:S01]  /*e8e0*/  UIADD3 UR13, UR13, 0x23e00, URZ ;  /* 0x00023e000d0d7890 */ /* 0x000fe2000fffe03f */
[----:B0-----:R-:W-:Y:S01]  /*e8f0*/  UMOV UR8, UR15 ;  /* 0x0000000f00087c82 */ /* 0x001fe20008000000 */
[----:B------:R-:W-:-:S02]  /*e900*/  UMOV UR10, UR18 ;  /* 0x00000012000a7c82 */ /* 0x000fc40008000000 */
[----:B------:R0:W-:Y:S02]  /*e910*/  UTMALDG.3D [UR8], [UR6], desc[UR4] ;  /* 0x00000408060075b4 */ /* 0x0001e40008011000 */
[----:B0-----:R-:W-:Y:S01]  /*e920*/  UMOV UR8, UR16 ;  /* 0x0000001000087c82 */ /* 0x001fe20008000000 */
        /* <DEDUP_REMOVED lines=8> */
[----:B0-----:R-:W-:Y:S05]  /*e9b0*/  @P1 BRA `(.L_x_310) ;  /* 0xffffffec00101947 */ /* 0x001fea000383ffff */
.L_x_304:
[----:B------:R-:W-:Y:S05]  /*e9c0*/  BSYNC B6 ;  /* 0x0000000000067941 */ /* 0x000fea0003800000 */
.L_x_303:
[----:B------:R-:W2:Y:S01]  /*e9d0*/  LDL.LU R31, [R1+0x60] ;  /* 0x00006000011f7983 */ /* 0x000ea20000300800 */
[----:B------:R-:W-:Y:S01]  /*e9e0*/  IMAD.U32 R5, RZ, RZ, UR44 ;  /* 0x0000002cff057e24 */ /* 0x000fe2000f8e00ff */
[----:B------:R-:W-:Y:S02]  /*e9f0*/  ULDC.64 UR4, c[0x0][0x650] ;  /* 0x0001940000047ab9 */ /* 0x000fe40000000a00 */
[----:B------:R-:W1:Y:S04]  /*ea00*/  LDL.LU R32, [R1+0x58] ;  /* 0x0000580001207983 */ /* 0x000e680000300800 */
[----:B------:R-:W3:Y:S04]  /*ea10*/  LDL.LU R33, [R1+0x5c] ;  /* 0x00005c0001217983 */ /* 0x000ee80000300800 */
[----:B------:R-:W4:Y:S04]  /*ea20*/  LDL.LU R34, [R1+0x4c] ;  /* 0x00004c0001227983 */ /* 0x000f280000300800 */
[----:B------:R-:W5:Y:S01]  /*ea30*/  LDL.LU R35, [R1+0x50] ;  /* 0x0000500001237983 */ /* 0x000f620000300800 */
[----:B------:R-:W-:Y:S01]  /*ea40*/  BSSY B0, `(.L_x_311) ;  /* 0x0000078000007945 */ /* 0x000fe20003800000 */
[----:B------:R-:W-:-:S02]  /*ea50*/  IMAD.MOV.U32 R17, RZ, RZ, -0x1 ;  /* 0xffffffffff117424 */ /* 0x000fc400078e00ff */
[----:B------:R-:W-:Y:S01]  /*ea60*/  IMAD.MOV.U32 R16, RZ, RZ, -0x1 ;  /* 0xffffffffff107424 */ /* 0x000fe200078e00ff */
[----:B--2---:R-:W-:Y:S01]  /*ea70*/  LOP3.LUT P2, RZ, R31, 0xff, RZ, 0xc0, !PT ;  /* 0x000000ff1fff7812 */ /* 0x004fe2000784c0ff */
[----:B-1----:R-:W-:-:S05]  /*ea80*/  VIADD R0, R32, UR44 ;  /* 0x0000002c20007c36 */ /* 0x002fca0008000000 */
[----:B------:R-:W-:Y:S02]  /*ea90*/  SHF.R.U32.HI R2, RZ, 0x2, R0 ;  /* 0x00000002ff027819 */ /* 0x000fe40000011600 */
[----:B------:R-:W-:-:S05]  /*eaa0*/  ISETP.GT.U32.AND P0, PT, R0, 0x3, PT ;  /* 0x000000030000780c */ /* 0x000fca0003f04070 */
[----:B------:R-:W0:Y:S01]  /*eab0*/  @P2 S2R R4, SR_CgaCtaId ;  /* 0x0000000000042919 */ /* 0x000e220000008800 */
[----:B------:R-:W-:Y:S02]  /*eac0*/  LOP3.LUT R2, R2, 0x1, RZ, 0xc0, !PT ;  /* 0x0000000102027812 */ /* 0x000fe400078ec0ff */
[----:B------:R-:W-:Y:S02]  /*ead0*/  @P2 MOV R3, 0x400 ;  /* 0x0000040000032802 */ /* 0x000fe40000000f00 */
[----:B------:R-:W-:Y:S01]  /*eae0*/  ISETP.NE.U32.AND P1, PT, R2, 0x1, PT ;  /* 0x000000010200780c */ /* 0x000fe20003f25070 */
[----:B------:R-:W-:Y:S01]  /*eaf0*/  IMAD.U32 R2, RZ, RZ, UR44 ;  /* 0x0000002cff027e24 */ /* 0x000fe2000f8e00ff */
[----:B------:R-:W-:-:S04]  /*eb00*/  ISETP.LT.U32.AND P0, PT, R5, 0x4, P0 ;  /* 0x000000040500780c */ /* 0x000fc80000701070 */
[----:B------:R-:W-:Y:S02]  /*eb10*/  ISETP.GT.U32.AND P1, PT, R2, 0x3, !P1 ;  /* 0x000000030200780c */ /* 0x000fe40004f24070 */
[----:B------:R-:W-:Y:S02]  /*eb20*/  SEL R2, RZ, 0x1, !P0 ;  /* 0x00000001ff027807 */ /* 0x000fe40004000000 */
[----:B0-----:R-:W-:Y:S01]  /*eb30*/  @P2 LEA R3, R4, R3, 0x18 ;  /* 0x0000000304032211 */ /* 0x001fe200078ec0ff */
[----:B------:R-:W-:-:S03]  /*eb40*/  IMAD.MOV.U32 R4, RZ, RZ, -0x1 ;  /* 0xffffffffff047424 */ /* 0x000fc600078e00ff */
[----:B------:R0:W-:Y:S01]  /*eb50*/  @P2 SYNCS.ARRIVE.TRANS64.A1T0 RZ, [R3+URZ+0x58], RZ ;  /* 0x000058ff03ff29a7 */ /* 0x0001e2000810003f */
[----:B-----5:R-:W-:-:S04]  /*eb60*/  IADD3 R35, P2, R35, UR38, RZ ;  /* 0x0000002623237c10 */ /* 0x020fc8000ff5e0ff */
[----:B----4-:R-:W-:Y:S01]  /*eb70*/  IADD3.X R34, R34, UR45, RZ, P2, !PT ;  /* 0x0000002d22227c10 */ /* 0x010fe200097fe4ff */
[----:B------:R1:W-:Y:S01]  /*eb80*/  STL [R1+0x50], R35 ;  /* 0x0000502301007387 */ /* 0x0003e20000100800 */
[----:B------:R-:W-:Y:S02]  /*eb90*/  ISETP.GE.U32.AND P2, PT, R35, UR4, PT ;  /* 0x0000000423007c0c */ /* 0x000fe4000bf46070 */
[----:B0-----:R-:W-:Y:S01]  /*eba0*/  SEL R3, RZ, 0x1, !P1 ;  /* 0x00000001ff037807 */ /* 0x001fe20004800000 */
[----:B------:R1:W-:Y:S01]  /*ebb0*/  STL [R1+0x4c], R34 ;  /* 0x00004c2201007387 */ /* 0x0003e20000100800 */
[----:B------:R-:W-:Y:S02]  /*ebc0*/  ISETP.GE.U32.AND.EX P0, PT, R34, UR5, PT, P2 ;  /* 0x0000000522007c0c */ /* 0x000fe4000bf06120 */
[----:B---3--:R-:W-:Y:S02]  /*ebd0*/  LOP3.LUT R33, R3, R33, R2, 0x96, !PT ;  /* 0x0000002103217212 */ /* 0x008fe400078e9602 */
[----:B------:R-:W-:-:S02]  /*ebe0*/  LOP3.LUT R3, R0, 0x3, RZ, 0xc0, !PT ;  /* 0x0000000300037812 */ /* 0x000fc400078ec0ff */
[----:B------:R-:W-:Y:S01]  /*ebf0*/  PRMT R0, RZ, 0x7610, R0 ;  /* 0x00007610ff007816 */ /* 0x000fe20000000000 */
[----:B------:R1:W-:Y:S01]  /*ec00*/  STL [R1+0x5c], R33 ;  /* 0x00005c2101007387 */ /* 0x0003e20000100800 */
[----:B------:R-:W-:-:S03]  /*ec10*/  PRMT R2, RZ, 0x7610, R2 ;  /* 0x00007610ff027816 */ /* 0x000fc60000000002 */
[----:B------:R1:W-:Y:S04]  /*ec20*/  STL [R1+0x44], R4 ;  /* 0x0000440401007387 */ /* 0x0003e80000100800 */
[----:B------:R1:W-:Y:S04]  /*ec30*/  STL.S16 [R1+0x60], R0 ;  /* 0x0000600001007387 */ /* 0x0003e80000100600 */
[----:B------:R1:W-:Y:S01]  /*ec40*/  STL [R1+0x58], R3 ;  /* 0x0000580301007387 */ /* 0x0003e20000100800 */
[----:B------:R-:W-:Y:S05]  /*ec50*/  @P0 BRA `(.L_x_312) ;  /* 0x0000000400580947 */ /* 0x000fea0003800000 */
[----:B------:R-:W-:Y:S01]  /*ec60*/  ULDC.64 UR4, c[0x0][0x628] ;  /* 0x00018a0000047ab9 */ /* 0x000fe20000000a00 */
[----:B------:R-:W0:Y:S01]  /*ec70*/  S2R R9, SR_CTAID.X ;  /* 0x0000000000097919 */ /* 0x000e220000002500 */
[----:B------:R-:W-:Y:S01]  /*ec80*/  ISETP.NE.U32.AND P0, PT, RZ, UR4, PT ;  /* 0x00000004ff007c0c */ /* 0x000fe2000bf05070 */
[----:B------:R-:W-:Y:S01]  /*ec90*/  ULDC UR7, c[0x0][0x630] ;  /* 0x00018c0000077ab9 */ /* 0x000fe20000000800 */
[----:B------:R-:W-:Y:S01]  /*eca0*/  IMAD.MOV.U32 R2, RZ, RZ, R35 ;  /* 0x000000ffff027224 */ /* 0x000fe200078e0023 */
[----:B-1----:R-:W1:Y:S01]  /*ecb0*/  S2R R0, SR_CTAID.Y ;  /* 0x0000000000007919 */ /* 0x002e620000002600 */
[----:B------:R-:W-:Y:S01]  /*ecc0*/  ISETP.NE.AND.EX P0, PT, RZ, UR5, PT, P0 ;  /* 0x00000005ff007c0c */ /* 0x000fe2000bf05300 */
[----:B------:R-:W-:-:S12]  /*ecd0*/  IMAD.MOV.U32 R3, RZ, RZ, R34 ;  /* 0x000000ffff037224 */ /* 0x000fd800078e0022 */
[----:B------:R-:W-:Y:S05]  /*ece0*/  @!P0 BRA `(.L_x_313) ;  /* 0x0000000000288947 */ /* 0x000fea0003800000 */
[----:B------:R-:W-:Y:S02]  /*ecf0*/  ULDC UR6, c[0x0][0x634] ;  /* 0x00018d0000067ab9 */ /* 0x000fe40000000800 */
[----:B------:R-:W-:-:S05]  /*ed00*/  IADD3 R7, P0, R35, UR6, RZ ;  /* 0x0000000623077c10 */ /* 0x000fca000ff1e0ff */
[----:B------:R-:W-:-:S04]  /*ed10*/  IMAD.X R11, RZ, RZ, R34, P0 ;  /* 0x000000ffff0b7224 */ /* 0x000fc800000e0622 */
[----:B------:R-:W-:-:S04]  /*ed20*/  IMAD.WIDE.U32 R4, R11, UR4, RZ ;  /* 0x000000040b047c25 */ /* 0x000fc8000f8e00ff */
[----:B------:R-:W-:-:S04]  /*ed30*/  IMAD.WIDE.U32 R4, P0, R7, UR5, R4 ;  /* 0x0000000507047c25 */ /* 0x000fc8000f800004 */
[----:B------:R-:W-:-:S04]  /*ed40*/  IMAD.WIDE.U32 R6, R7, UR4, RZ ;  /* 0x0000000407067c25 */ /* 0x000fc8000f8e00ff */
[----:B------:R-:W-:Y:S01]  /*ed50*/  IMAD.X R3, RZ, RZ, RZ, P0 ;  /* 0x000000ffff037224 */ /* 0x000fe200000e06ff */
[----:B------:R-:W-:Y:S01]  /*ed60*/  IADD3 RZ, P0, R7, R4, RZ ;  /* 0x0000000407ff7210 */ /* 0x000fe20007f1e0ff */
[----:B------:R-:W-:-:S04]  /*ed70*/  IMAD.MOV.U32 R2, RZ, RZ, R5 ;  /* 0x000000ffff027224 */ /* 0x000fc800078e0005 */
[----:B------:R-:W-:-:S08]  /*ed80*/  IMAD.WIDE.U32.X R2, R11, UR5, R2, P0 ;  /* 0x000000050b027c25 */ /* 0x000fd000080e0402 */
.L_x_313:
[--C-:B------:R-:W-:Y:S01]  /*ed90*/  SHF.R.U64 R8, R2, UR7, R3.reuse ;  /* 0x0000000702087c19 */ /* 0x100fe20008001203 */
[----:B------:R-:W-:Y:S01]  /*eda0*/  ULDC.64 UR4, c[0x0][0x620] ;  /* 0x0001880000047ab9 */ /* 0x000fe20000000a00 */
[----:B------:R-:W-:Y:S01]  /*edb0*/  SHF.R.U32.HI R2, RZ, UR7, R3 ;  /* 0x00000007ff027c19 */ /* 0x000fe20008011603 */
[----:B------:R-:W-:Y:S01]  /*edc0*/  IMAD.MOV.U32 R3, RZ, RZ, R34 ;  /* 0x000000ffff037224 */ /* 0x000fe200078e0022 */
[----:B------:R-:W-:Y:S01]  /*edd0*/  IADD3 R5, P0, RZ, -R8, RZ ;  /* 0x80000008ff057210 */ /* 0x000fe20007f1e0ff */
[----:B------:R-:W-:Y:S01]  /*ede0*/  ULDC.64 UR8, c[0x0][0x640] ;  /* 0x0001900000087ab9 */ /* 0x000fe20000000a00 */
[----:B0-----:R-:W-:Y:S01]  /*edf0*/  I2FP.F32.U32 R6, R9 ;  /* 0x0000000900067245 */ /* 0x001fe20000201000 */
[----:B------:R-:W0:Y:S01]  /*ee00*/  LDC R13, c[0x0][0x148] ;  /* 0x00005200ff0d7b82 */ /* 0x000e220000000800 */
[----:B------:R-:W-:Y:S01]  /*ee10*/  ULDC UR6, c[0x0][0x608] ;  /* 0x0001820000067ab9 */ /* 0x000fe20000000800 */
[----:B------:R-:W-:Y:S01]  /*ee20*/  IMAD.X R2, RZ, RZ, ~R2, P0 ;  /* 0x000000ffff027224 */ /* 0x000fe200000e0e02 */
[----:B------:R-:W-:-:S03]  /*ee30*/  ISETP.NE.U32.AND P0, PT, RZ, UR8, PT ;  /* 0x00000008ff007c0c */ /* 0x000fc6000bf05070 */
[----:B------:R-:W-:Y:S01]  /*ee40*/  IMAD R4, R2, UR4, RZ ;  /* 0x0000000402047c24 */ /* 0x000fe2000f8e02ff */
[----:B------:R-:W-:Y:S01]  /*ee50*/  ISETP.NE.AND.EX P0, PT, RZ, UR9, PT, P0 ;  /* 0x00000009ff007c0c */ /* 0x000fe2000bf05300 */
[----:B------:R-:W-:-:S04]  /*ee60*/  IMAD.MOV.U32 R2, RZ, RZ, R35 ;  /* 0x000000ffff027224 */ /* 0x000fc800078e0023 */
[----:B------:R-:W-:Y:S01]  /*ee70*/  IMAD.WIDE.U32 R2, R5, UR4, R2 ;  /* 0x0000000405027c25 */ /* 0x000fe2000f8e0002 */
[----:B------:R-:W-:-:S03]  /*ee80*/  ULDC UR4, c[0x0][0x150] ;  /* 0x0000540000047ab9 */ /* 0x000fc60000000800 */
[----:B------:R-:W-:Y:S01]  /*ee90*/  FMUL R6, R6, UR4 ;  /* 0x0000000406067c20 */ /* 0x000fe20008400000 */
[----:B------:R-:W-:Y:S01]  /*eea0*/  IMAD R5, R5, UR5, R4 ;  /* 0x0000000505057c24 */ /* 0x000fe2000f8e0204 */
[----:B------:R-:W-:Y:S01]  /*eeb0*/  ULDC UR4, c[0x0][0x618] ;  /* 0x0001860000047ab9 */ /* 0x000fe20000000800 */
[----:B------:R-:W2:Y:S01]  /*eec0*/  LDC R4, c[0x0][0x144] ;  /* 0x00005100ff047b82 */ /* 0x000ea20000000800 */
[----:B------:R-:W-:Y:S01]  /*eed0*/  ULDC UR5, c[0x0][0x154] ;  /* 0x0000550000057ab9 */ /* 0x000fe20000000800 */
[----:B------:R-:W-:Y:S01]  /*eee0*/  IMAD.IADD R3, R3, 0x1, R5 ;  /* 0x0000000103037824 */ /* 0x000fe200078e0205 */
[----:B------:R-:W3:Y:S04]  /*eef0*/  F2I.U32.TRUNC.NTZ R6, R6 ;  /* 0x0000000600067305 */ /* 0x000ee8000020f000 */
[----:B------:R-:W-:-:S02]  /*ef00*/  SHF.R.U64 R10, R2, UR4, R3 ;  /* 0x00000004020a7c19 */ /* 0x000fc40008001203 */
[----:B-1----:R-:W-:Y:S02]  /*ef10*/  I2FP.F32.U32 R2, R0 ;  /* 0x0000000000027245 */ /* 0x002fe40000201000 */
[----:B------:R-:W-:Y:S01]  /*ef20*/  SHF.R.U32.HI R3, RZ, UR4, R3 ;  /* 0x00000004ff037c19 */ /* 0x000fe20008011603 */
[----:B------:R-:W-:Y:S02]  /*ef30*/  ULDC UR4, c[0x0][0x658] ;  /* 0x0001960000047ab9 */ /* 0x000fe40000000800 */
[----:B------:R-:W-:Y:S01]  /*ef40*/  FMUL R5, R2, UR5 ;  /* 0x0000000502057c20 */ /* 0x000fe20008400000 */
[--C-:B------:R-:W-:Y:S02]  /*ef50*/  SHF.R.U64 R12, R10, UR6, R3.reuse ;  /* 0x000000060a0c7c19 */ /* 0x100fe40008001203 */
[----:B------:R-:W-:Y:S01]  /*ef60*/  SHF.R.U32.HI R3, RZ, UR6, R3 ;  /* 0x00000006ff037c19 */ /* 0x000fe20008011603 */
[----:B------:R1:W4:Y:S01]  /*ef70*/  F2I.U32.TRUNC.NTZ R14, R5 ;  /* 0x00000005000e7305 */ /* 0x000322000020f000 */
[----:B---3--:R-:W-:-:S02]  /*ef80*/  IMAD.MOV R6, RZ, RZ, -R6 ;  /* 0x000000ffff067224 */ /* 0x008fc400078e0a06 */
[--C-:B------:R-:W-:Y:S02]  /*ef90*/  SHF.R.U64 R11, R12, UR4, R3.reuse ;  /* 0x000000040c0b7c19 */ /* 0x100fe40008001203 */
[----:B------:R-:W-:Y:S01]  /*efa0*/  SHF.R.U32.HI R3, RZ, UR4, R3 ;  /* 0x00000004ff037c19 */ /* 0x000fe20008011603 */
[----:B--2---:R-:W-:Y:S02]  /*efb0*/  IMAD R9, R4, R6, R9 ;  /* 0x0000000604097224 */ /* 0x004fe400078e0209 */
[----:B------:R-:W-:Y:S01]  /*efc0*/  IMAD.MOV.U32 R2, RZ, RZ, R11 ;  /* 0x000000ffff027224 */ /* 0x000fe200078e000b */
[----:B01--4-:R-:W-:Y:S06]  /*efd0*/  @!P0 BRA `(.L_x_314) ;  /* 0x0000000000288947 */ /* 0x013fec0003800000 */
        /* <DEDUP_REMOVED lines=10> */
.L_x_314:
[----:B------:R-:W0:Y:S01]  /*f080*/  LDC R4, c[0x0][0x65c] ;  /* 0x00019700ff047b82 */ /* 0x000e220000000800 */
[----:B------:R-:W-:Y:S01]  /*f090*/  ULDC UR4, c[0x0][0x648] ;  /* 0x0001920000047ab9 */ /* 0x000fe20000000800 */
[----:B------:R2:W-:Y:S01]  /*f0a0*/  STL [R1+0x44], R8 ;  /* 0x0000440801007387 */ /* 0x0005e20000100800 */
[----:B------:R-:W-:Y:S01]  /*f0b0*/  IMAD.MOV R14, RZ, RZ, -R14 ;  /* 0x000000ffff0e7224 */ /* 0x000fe200078e0a0e */
[----:B------:R-:W-:Y:S01]  /*f0c0*/  SHF.R.U64 R3, R2, UR4, R3 ;  /* 0x0000000402037c19 */ /* 0x000fe20008001203 */
[----:B------:R-:W-:Y:S01]  /*f0d0*/  ULDC UR4, c[0x0][0x638] ;  /* 0x00018e0000047ab9 */ /* 0x000fe20000000800 */
[----:B------:R-:W-:Y:S01]  /*f0e0*/  LOP3.LUT R12, R12, UR43, RZ, 0xc0, !PT ;  /* 0x0000002b0c0c7c12 */ /* 0x000fe2000f8ec0ff */
[----:B------:R-:W-:Y:S01]  /*f0f0*/  ULDC UR5, c[0x0][0x610] ;  /* 0x0001840000057ab9 */ /* 0x000fe20000000800 */
[----:B------:R-:W-:Y:S01]  /*f100*/  LOP3.LUT R10, R10, UR41, RZ, 0xc0, !PT ;  /* 0x000000290a0a7c12 */ /* 0x000fe2000f8ec0ff */
[----:B------:R-:W-:Y:S02]  /*f110*/  IMAD.MOV.U32 R2, RZ, RZ, 0x1 ;  /* 0x00000001ff027424 */ /* 0x000fe400078e00ff */
[----:B------:R-:W-:Y:S01]  /*f120*/  IMAD R12, R3, UR42, R12 ;  /* 0x0000002a030c7c24 */ /* 0x000fe2000f8e020c */
[----:B0-----:R-:W-:-:S13]  /*f130*/  ISETP.NE.AND P0, PT, R4, 0x1, PT ;  /* 0x000000010400780c */ /* 0x001fda0003f05270 */
[----:B------:R-:W-:Y:S02]  /*f140*/  @P0 IMAD R9, R13, R14, R0 ;  /* 0x0000000e0d090224 */ /* 0x000fe400078e0200 */
[----:B------:R-:W-:Y:S02]  /*f150*/  IMAD.MOV R0, RZ, RZ, -R3 ;  /* 0x000000ffff007224 */ /* 0x000fe400078e0a03 */
[----:B------:R-:W-:Y:S02]  /*f160*/  IMAD R9, R12, UR5, R9 ;  /* 0x000000050c097c24 */ /* 0x000fe4000f8e0209 */
[----:B------:R-:W-:Y:S01]  /*f170*/  IMAD R11, R0, UR4, R11 ;  /* 0x00000004000b7c24 */ /* 0x000fe2000f8e020b */
[----:B------:R-:W-:-:S03]  /*f180*/  ULDC UR4, c[0x0][0x600] ;  /* 0x0001800000047ab9 */ /* 0x000fc60000000800 */
[----:B------:R-:W-:-:S05]  /*f190*/  IMAD R0, R11, UR4, R10 ;  /* 0x000000040b007c24 */ /* 0x000fca000f8e020a */
[----:B------:R-:W-:Y:S02]  /*f1a0*/  SEL R16, R0, R9, !P0 ;  /* 0x0000000900107207 */ /* 0x000fe40004000000 */
[----:B--2---:R-:W-:-:S07]  /*f1b0*/  SEL R17, R9, R0, !P0 ;  /* 0x0000000009117207 */ /* 0x004fce0004000000 */
.L_x_312:
[----:B------:R-:W-:Y:S05]  /*f1c0*/  BSYNC B0 ;  /* 0x0000000000007941 */ /* 0x000fea0003800000 */
.L_x_311:
[----:B------:R-:W-:-:S13]  /*f1d0*/  LOP3.LUT P0, RZ, R2, 0xff, RZ, 0xc0, !PT ;  /* 0x000000ff02ff7812 */ /* 0x000fda000780c0ff */
[----:B------:R-:W-:Y:S05]  /*f1e0*/  @P0 BRA `(.L_x_315) ;  /* 0xffffffdc00280947 */ /* 0x000fea000383ffff */
[----:B------:R-:W-:Y:S05]  /*f1f0*/  BSYNC B7 ;  /* 0x0000000000077941 */ /* 0x000fea0003800000 */
.L_x_301:
[----:B------:R-:W-:-:S03]  /*f200*/  UMOV UR4, 0xffffffff ;  /* 0xffffffff00047882 */ /* 0x000fc60000000000 */
[----:B------:R-:W-:Y:S05]  /*f210*/  BRA.DIV UR4, `(.L_x_316) ;  /* 0x0000000a04d87947 */ /* 0x000fea000b800000 */
[----:B------:R-:W-:-:S13]  /*f220*/  ELECT P6, URZ, PT ;  /* 0x00000000003f782f */ /* 0x000fda00038c0000 */
.L_x_344:
[----:B------:R-:W-:Y:S04]  /*f230*/  BSSY B0, `(.L_x_317) ;  /* 0x000002e000007945 */ /* 0x000fe80003800000 */
[----:B------:R-:W-:Y:S05]  /*f240*/  @!P6 BRA `(.L_x_318) ;  /* 0x0000000000b0e947 */ /* 0x000fea0003800000 */
[----:B------:R-:W-:-:S04]  /*f250*/  ULOP3.LUT UR4, UR40, 0x2, URZ, 0xfc, !UPT ;  /* 0x0000000228047892 */ /* 0x000fc8000f8efc3f */
[----:B------:R-:W-:-:S06]  /*f260*/  UISETP.NE.AND UP0, UPT, UR4, 0x3, UPT ;  /* 0x000000030400788c */ /* 0x000fcc000bf05270 */
[----:B------:R-:W-:-:S13]  /*f270*/  PLOP3.LUT P0, PT, PT, PT, UP0, 0x80, 0x0 ;  /* 0x000000000000781c */ /* 0x000fda0003f0f008 */
[----:B------:R-:W-:Y:S05]  /*f280*/  @!P0 BRA `(.L_x_319) ;  /* 0x0000000000048947 */ /* 0x000fea0003800000 */
[----:B------:R-:W-:Y:S01]  /*f290*/  BPT.TRAP 0x1 ;  /* 0x000000040000795c */ /* 0x000fe20000300000 */
.L_x_319:
[----:B------:R-:W2:Y:S04]  /*f2a0*/  LDL.LU R2, [R1+0x58] ;  /* 0x0000580001027983 */ /* 0x000ea80000300800 */
[----:B------:R-:W3:Y:S01]  /*f2b0*/  LDL.LU R5, [R1+0x5c] ;  /* 0x00005c0001057983 */ /* 0x000ee20000300800 */
[----:B01----:R-:W-:Y:S01]  /*f2c0*/  MOV R0, 0x400 ;  /* 0x0000040000007802 */ /* 0x003fe20000000f00 */
[----:B------:R-:W0:Y:S03]  /*f2d0*/  S2R R3, SR_CgaCtaId ;  /* 0x0000000000037919 */ /* 0x000e260000008800 */
[----:B0-----:R-:W-:-:S05]  /*f2e0*/  LEA R0, R3, R0, 0x18 ;  /* 0x0000000003007211 */ /* 0x001fca00078ec0ff */
[----:B------:R-:W-:-:S04]  /*f2f0*/  VIADD R0, R0, 0x20 ;  /* 0x0000002000007836 */ /* 0x000fc80000000000 */
[C---:B--2---:R-:W-:Y:S02]  /*f300*/  IMAD R7, R2.reuse, 0x8, R0 ;  /* 0x0000000802077824 */ /* 0x044fe400078e0200 */
[----:B------:R-:W-:Y:S01]  /*f310*/  VIADD R2, R2, 0x1 ;  /* 0x0000000102027836 */ /* 0x000fe20000000000 */
[----:B---3--:R-:W-:-:S04]  /*f320*/  SHF.L.U32 R4, R5, 0x1f, RZ ;  /* 0x0000001f05047819 */ /* 0x008fc800000006ff */
[C---:B------:R-:W-:Y:S01]  /*f330*/  ISETP.NE.AND P1, PT, R2.reuse, 0x4, PT ;  /* 0x000000040200780c */ /* 0x040fe20003f25270 */
[----:B------:R-:W0:Y:S03]  /*f340*/  SYNCS.PHASECHK.TRANS64.TRYWAIT P0, [R7+URZ], R4 ;  /* 0x00000004070075a7 */ /* 0x000e26000800017f */
[----:B------:R-:W-:Y:S02]  /*f350*/  SEL R3, RZ, 0x1, P1 ;  /* 0x00000001ff037807 */ /* 0x000fe40000800000 */
[----:B------:R-:W-:Y:S02]  /*f360*/  SEL R9, R2, RZ, P1 ;  /* 0x000000ff02097207 */ /* 0x000fe40000800000 */
[----:B------:R-:W-:-:S03]  /*f370*/  LOP3.LUT R6, R5, R3, RZ, 0x3c, !PT ;  /* 0x0000000305067212 */ /* 0x000fc600078e3cff */
[----:B------:R-:W-:Y:S01]  /*f380*/  IMAD R8, R9, 0x8, R0 ;  /* 0x0000000809087824 */ /* 0x000fe200078e0200 */
[----:B------:R-:W-:Y:S01]  /*f390*/  SHF.L.U32 R5, R6, 0x1f, RZ ;  /* 0x0000001f06057819 */ /* 0x000fe200000006ff */
[----:B0-----:R-:W-:Y:S06]  /*f3a0*/  @!P0 BRA `(.L_x_320) ;  /* 0x0000000800948947 */ /* 0x001fec0003800000 */
.L_x_345:
[----:B------:R-:W1:Y:S01]  /*f3b0*/  SYNCS.PHASECHK.TRANS64.TRYWAIT P0, [R8+URZ], R5 ;  /* 0x00000005080075a7 */ /* 0x000e62000800017f */
[----:B------:R-:W-:-:S05]  /*f3c0*/  VIADD R2, R9, 0x1 ;  /* 0x0000000109027836 */ /* 0x000fca0000000000 */
[----:B------:R-:W-:-:S04]  /*f3d0*/  ISETP.NE.AND P1, PT, R2, 0x4, PT ;  /* 0x000000040200780c */ /* 0x000fc80003f25270 */
[----:B------:R-:W-:Y:S02]  /*f3e0*/  SEL R3, RZ, 0x1, P1 ;  /* 0x00000001ff037807 */ /* 0x000fe40000800000 */
[----:B0-----:R-:W-:Y:S02]  /*f3f0*/  SEL R7, R2, RZ, P1 ;  /* 0x000000ff02077207 */ /* 0x001fe40000800000 */
[----:B------:R-:W-:-:S03]  /*f400*/  LOP3.LUT R9, R6, R3, RZ, 0x3c, !PT ;  /* 0x0000000306097212 */ /* 0x000fc600078e3cff */
[----:B------:R-:W-:Y:S01]  /*f410*/  IMAD R11, R7, 0x8, R0 ;  /* 0x00000008070b7824 */ /* 0x000fe200078e0200 */
[----:B------:R-:W-:Y:S01]  /*f420*/  SHF.L.U32 R6, R9, 0x1f, RZ ;  /* 0x0000001f09067819 */ /* 0x000fe200000006ff */
[----:B-1----:R-:W-:Y:S06]  /*f430*/  @!P0 BRA `(.L_x_321) ;  /* 0x0000000800848947 */ /* 0x002fec0003800000 */
.L_x_346:
[----:B------:R-:W1:Y:S01]  /*f440*/  SYNCS.PHASECHK.TRANS64.TRYWAIT P0, [R11+URZ], R6 ;  /* 0x000000060b0075a7 */ /* 0x000e62000800017f */
[----:B------:R-:W-:-:S05]  /*f450*/  VIADD R2, R7, 0x1 ;  /* 0x0000000107027836 */ /* 0x000fca0000000000 */
[----:B------:R-:W-:-:S04]  /*f460*/  ISETP.NE.AND P1, PT, R2, 0x4, PT ;  /* 0x000000040200780c */ /* 0x000fc80003f25270 */
[----:B------:R-:W-:Y:S02]  /*f470*/  SEL R4, RZ, 0x1, P1 ;  /* 0x00000001ff047807 */ /* 0x000fe40000800000 */
[----:B------:R-:W-:Y:S02]  /*f480*/  SEL R3, R2, RZ, P1 ;  /* 0x000000ff02037207 */ /* 0x000fe40000800000 */
[----:B------:R-:W-:Y:S01]  /*f490*/  LOP3.LUT R4, R9, R4, RZ, 0x3c, !PT ;  /* 0x0000000409047212 */ /* 0x000fe200078e3cff */
[----:B-1----:R-:W-:Y:S06]  /*f4a0*/  @!P0 BRA `(.L_x_322) ;  /* 0x00000008007c8947 */ /* 0x002fec0003800000 */
.L_x_347:
[----:B------:R-:W-:Y:S01]  /*f4b0*/  IMAD R3, R3, 0x8, R0 ;  /* 0x0000000803037824 */ /* 0x000fe200078e0200 */
[----:B------:R-:W-:-:S07]  /*f4c0*/  SHF.L.U32 R0, R4, 0x1f, RZ ;  /* 0x0000001f04007819 */ /* 0x000fce00000006ff */
.L_x_323:
[----:B--2---:R2:W3:Y:S02]  /*f4d0*/  SYNCS.PHASECHK.TRANS64.TRYWAIT P0, [R3+URZ], R0 ;  /* 0x00000000030075a7 */ /* 0x0044e4000800017f */
[----:B---3--:R-:W-:Y:S05]  /*f4e0*/  @!P0 NANOSLEEP.SYNCS 0x989680 ;  /* 0x009896800000895d */ /* 0x008fea0003900000 */
[----:B------:R-:W3:Y:S02]  /*f4f0*/  @!P0 SYNCS.PHASECHK.TRANS64 P0, [R3+URZ], R0 ;  /* 0x00000000030085a7 */ /* 0x000ee4000800007f */
[----:B---3--:R-:W-:Y:S05]  /*f500*/  @!P0 BRA `(.L_x_323) ;  /* 0xfffffffc00f08947 */ /* 0x008fea000383ffff */
.L_x_318:
[----:B------:R-:W-:Y:S05]  /*f510*/  BSYNC B0 ;  /* 0x0000000000007941 */ /* 0x000fea0003800000 */
.L_x_317:
[----:B------:R-:W-:Y:S05]  /*f520*/  EXIT ;  /* 0x000000000000794d */ /* 0x000fea0003800000 */
.L_x_16:
[----:B------:R-:W-:Y:S02]  /*f530*/  IMAD.MOV.U32 R12, RZ, RZ, RZ ;  /* 0x000000ffff0c7224 */ /* 0x000fe400078e00ff */
[----:B------:R-:W-:Y:S02]  /*f540*/  IMAD.MOV.U32 R11, RZ, RZ, 0x1f ;  /* 0x0000001fff0b7424 */ /* 0x000fe400078e00ff */
[----:B------:R-:W-:-:S07]  /*f550*/  IMAD.MOV.U32 R15, RZ, RZ, -0x1 ;  /* 0xffffffffff0f7424 */ /* 0x000fce00078e00ff */
[----:B-1---5:R-:W-:Y:S05]  /*f560*/  WARPSYNC.COLLECTIVE R15, `(.L_x_324) ;  /* 0x000000000f087348 */ /* 0x022fea0003c00000 */
[----:B------:R0:W2:Y:S02]  /*f570*/  SHFL.IDX P6, R14, R13, R12, R11 ;  /* 0x0000000c0d0e7389 */ /* 0x0000a400000c000b */
[----:B012--5:R-:W-:Y:S01]  /*f580*/  ENDCOLLECTIVE ;  /* 0x000000000000791b */ /* 0x027fe20003800000 */
.L_x_324:
[----:B------:R-:W-:Y:S05]  /*f590*/  BRA `(.L_x_325) ;  /* 0xffffff1c00887947 */ /* 0x000fea000383ffff */
.L_x_20:
[----:B--2---:R2:W3:Y:S02]  /*f5a0*/  SYNCS.PHASECHK.TRANS64.TRYWAIT P1, [R3+URZ], R0 ;  /* 0x00000000030075a7 */ /* 0x0044e4000802017f */
[----:B---3--:R-:W-:Y:S05]  /*f5b0*/  @!P1 NANOSLEEP.SYNCS 0x989680 ;  /* 0x009896800000995d */ /* 0x008fea0003900000 */
[----:B------:R-:W3:Y:S02]  /*f5c0*/  @!P1 SYNCS.PHASECHK.TRANS64 P1, [R3+URZ], R0 ;  /* 0x00000000030095a7 */ /* 0x000ee4000802007f */
[----:B---3--:R-:W-:Y:S05]  /*f5d0*/  @!P1 BRA `(.L_x_20) ;  /* 0xfffffffc00f09947 */ /* 0x008fea000383ffff */
[----:B------:R-:W-:Y:S05]  /*f5e0*/  BRA `(.L_x_19) ;  /* 0xffffff1c00a47947 */ /* 0x000fea000383ffff */
.L_x_22:
[C---:B------:R-:W-:Y:S01]  /*f5f0*/  IMAD.IADD R21, R7.reuse, 0x1, R174 ;  /* 0x0000000107157824 */ /* 0x040fe200078e02ae */
[----:B------:R-:W-:Y:S01]  /*f600*/  BSSY B0, `(.L_x_326) ;  /* 0x000000c000007945 */ /* 0x000fe20003800000 */
[----:B------:R-:W-:Y:S02]  /*f610*/  IMAD.IADD R23, R7, 0x1, R20 ;  /* 0x0000000107177824 */ /* 0x000fe400078e0214 */
[--C-:B------:R-:W-:Y:S02]  /*f620*/  IMAD R7, R21, 0x4, R28.reuse ;  /* 0x0000000415077824 */ /* 0x100fe400078e021c */
[----:B------:R-:W-:Y:S02]  /*f630*/  IMAD R9, R23, 0x4, R28 ;  /* 0x0000000417097824 */ /* 0x000fe400078e021c */
[----:B------:R-:W-:Y:S02]  /*f640*/  IMAD.IADD R8, R170, 0x1, R7 ;  /* 0x00000001aa087824 */ /* 0x000fe400078e0207 */
[----:B------:R-:W-:-:S02]  /*f650*/  IMAD R21, R21, 0x4, R30 ;  /* 0x0000000415157824 */ /* 0x000fc400078e021e */
[----:B------:R-:W-:Y:S02]  /*f660*/  IMAD R23, R23, 0x4, R30 ;  /* 0x0000000417177824 */ /* 0x000fe400078e021e */
[----:B------:R-:W-:Y:S02]  /*f670*/  IMAD.IADD R7, R170, 0x1, R9 ;  /* 0x00000001aa077824 */ /* 0x000fe400078e0209 */
[----:B------:R-:W-:-:S07]  /*f680*/  IMAD.MOV.U32 R15, RZ, RZ, -0x1 ;  /* 0xffffffffff0f7424 */ /* 0x000fce00078e00ff */
[----:B0-2-45:R-:W-:Y:S05]  /*f690*/  WARPSYNC.COLLECTIVE R15, `(.L_x_327) ;  /* 0x000000000f087348 */ /* 0x035fea0003c00000 */
[----:B------:R-:W-:Y:S01]  /*f6a0*/  NOP ;  /* 0x0000000000007918 */ /* 0x000fe20000000000 */
[----:B0-2-45:R-:W-:Y:S01]  /*f6b0*/  ENDCOLLECTIVE ;  /* 0x000000000000791b */ /* 0x035fe20003800000 */
.L_x_327:
[----:B------:R-:W-:Y:S05]  /*f6c0*/  BSYNC B0 ;  /* 0x0000000000007941 */ /* 0x000fea0003800000 */
.L_x_326:
[----:B------:R0:W-:Y:S01]  /*f6d0*/  STS [R21+0x20200], R0 ;  /* 0x0202000015007388 */ /* 0x0001e20000000800 */
[----:B------:R-:W-:-:S03]  /*f6e0*/  IMAD.MOV.U32 R15, RZ, RZ, -0x1 ;  /* 0xffffffffff0f7424 */ /* 0x000fc600078e00ff */
[----:B------:R0:W-:Y:S04]  /*f6f0*/  STS [R8], R3 ;  /* 0x0000000308007388 */ /* 0x0001e80000000800 */
[----:B------:R0:W-:Y:S04]  /*f700*/  STS [R23+0x20200], R4 ;  /* 0x0202000417007388 */ /* 0x0001e80000000800 */
[----:B------:R0:W-:Y:S04]  /*f710*/  STS [R7], R6 ;  /* 0x0000000607007388 */ /* 0x0001e80000000800 */
[----:B------:R0:W1:Y:S04]  /*f720*/  LDS R9, [R13+0x21200] ;  /* 0x021200000d097984 */ /* 0x0000680000000800 */
[----:B------:R0:W2:Y:S04]  /*f730*/  LDS R11, [R2+0x1000] ;  /* 0x00100000020b7984 */ /* 0x0000a80000000800 */
[----:B------:R0:W3:Y:S04]  /*f740*/  LDS R10, [R14+0x21200] ;  /* 0x021200000e0a7984 */ /* 0x0000e80000000800 */
[----:B------:R0:W4:Y:S02]  /*f750*/  LDS R12, [R5+0x1000] ;  /* 0x00100000050c7984 */ /* 0x0001240000000800 */
[----:B01234-:R-:W-:Y:S05]  /*f760*/  WARPSYNC.COLLECTIVE R15, `(.L_x_328) ;  /* 0x000000000f087348 */ /* 0x01ffea0003c00000 */
[----:B------:R-:W-:Y:S01]  /*f770*/  NOP ;  /* 0x0000000000007918 */ /* 0x000fe20000000000 */
[----:B01234-:R-:W-:Y:S01]  /*f780*/  ENDCOLLECTIVE ;  /* 0x000000000000791b */ /* 0x01ffe20003800000 */
.L_x_328:
[----:B------:R0:W-:Y:S04]  /*f790*/  STS [R21+0x21200], R9 ;  /* 0x0212000915007388 */ /* 0x0001e80000000800 */
[----:B------:R0:W-:Y:S04]  /*f7a0*/  STS [R8+0x1000], R11 ;  /* 0x0010000b08007388 */ /* 0x0001e80000000800 */
[----:B------:R0:W-:Y:S04]  /*f7b0*/  STS [R23+0x21200], R10 ;  /* 0x0212000a17007388 */ /* 0x0001e80000000800 */
[----:B------:R0:W-:Y:S04]  /*f7c0*/  STS [R7+0x1000], R12 ;  /* 0x0010000c07007388 */ /* 0x0001e80000000800 */
[----:B------:R0:W1:Y:S04]  /*f7d0*/  LDS R0, [R13+0x22200] ;  /* 0x022200000d007984 */ /* 0x0000680000000800 */
[----:B------:R0:W2:Y:S04]  /*f7e0*/  LDS R3, [R2+0x2000] ;  /* 0x0020000002037984 */ /* 0x0000a80000000800 */
[----:B------:R0:W3:Y:S04]  /*f7f0*/  LDS R4, [R14+0x22200] ;  /* 0x022200000e047984 */ /* 0x0000e80000000800 */
[----:B------:R0:W4:Y:S02]  /*f800*/  LDS R6, [R5+0x2000] ;  /* 0x0020000005067984 */ /* 0x0001240000000800 */
[----:B01234-:R-:W-:Y:S05]  /*f810*/  WARPSYNC.COLLECTIVE R15, `(.L_x_329) ;  /* 0x000000000f087348 */ /* 0x01ffea0003c00000 */
[----:B------:R-:W-:Y:S01]  /*f820*/  NOP ;  /* 0x0000000000007918 */ /* 0x000fe20000000000 */
[----:B01234-:R-:W-:Y:S01]  /*f830*/  ENDCOLLECTIVE ;  /* 0x000000000000791b */ /* 0x01ffe20003800000 */
.L_x_329:
        /* <DEDUP_REMOVED lines=11> */
.L_x_330:
[----:B------:R-:W-:Y:S05]  /*f8f0*/  BRA `(.L_x_331) ;  /* 0xffffff2000f47947 */ /* 0x000fea000383ffff */
.L_x_26:
[----:B0-----:R0:W1:Y:S02]  /*f900*/  SYNCS.PHASECHK.TRANS64.TRYWAIT P1, [R0+URZ], R181 ;  /* 0x000000b5000075a7 */ /* 0x001064000802017f */
[----:B-1----:R-:W-:Y:S05]  /*f910*/  @!P1 NANOSLEEP.SYNCS 0x989680 ;  /* 0x009896800000995d */ /* 0x002fea0003900000 */
[----:B------:R-:W1:Y:S02]  /*f920*/  @!P1 SYNCS.PHASECHK.TRANS64 P1, [R0+URZ], R181 ;  /* 0x000000b5000095a7 */ /* 0x000e64000802007f */
[----:B-1----:R-:W-:Y:S05]  /*f930*/  @!P1 BRA `(.L_x_26) ;  /* 0xfffffffc00f09947 */ /* 0x002fea000383ffff */
[----:B------:R-:W-:Y:S05]  /*f940*/  BRA `(.L_x_25) ;  /* 0xffffff2800387947 */ /* 0x000fea000383ffff */
.L_x_34:
[----:B------:R0:W0:Y:S02]  /*f950*/  SYNCS.PHASECHK.TRANS64.TRYWAIT P1, [R2+URZ], R5 ;  /* 0x00000005020075a7 */ /* 0x000024000802017f */
[----:B0-----:R-:W-:Y:S05]  /*f960*/  @!P1 NANOSLEEP.SYNCS 0x989680 ;  /* 0x009896800000995d */ /* 0x001fea0003900000 */
[----:B------:R-:W0:Y:S02]  /*f970*/  @!P1 SYNCS.PHASECHK.TRANS64 P1, [R2+URZ], R5 ;  /* 0x00000005020095a7 */ /* 0x000e24000802007f */
[----:B0-----:R-:W-:Y:S05]  /*f980*/  @!P1 BRA `(.L_x_34) ;  /* 0xfffffffc00f09947 */ /* 0x001fea000383ffff */
[----:B------:R-:W-:Y:S05]  /*f990*/  BRA `(.L_x_33) ;  /* 0xffffff3400207947 */ /* 0x000fea000383ffff */
.L_x_35:
[--C-:B------:R-:W-:Y:S01]  /*f9a0*/  IMAD.IADD R13, R174, 0x1, R5.reuse ;  /* 0x00000001ae0d7824 */ /* 0x100fe200078e0205 */
[----:B------:R-:W-:Y:S01]  /*f9b0*/  BSSY B0, `(.L_x_332) ;  /* 0x000000c000007945 */ /* 0x000fe20003800000 */
[----:B------:R-:W-:Y:S02]  /*f9c0*/  IMAD.IADD R5, R20, 0x1, R5 ;  /* 0x0000000114057824 */ /* 0x000fe400078e0205 */
[C-C-:B------:R-:W-:Y:S01]  /*f9d0*/  IMAD R21, R13.reuse, 0x4, R6.reuse ;  /* 0x000000040d157824 */ /* 0x140fe200078e0206 */
[----:B------:R-:W-:Y:S01]  /*f9e0*/  LEA R13, R13, UR9, 0x2 ;  /* 0x000000090d0d7c11 */ /* 0x000fe2000f8e10ff */
[C---:B------:R-:W-:Y:S01]  /*f9f0*/  IMAD R23, R5.reuse, 0x4, R6 ;  /* 0x0000000405177824 */ /* 0x040fe200078e0206 */
[----:B------:R-:W-:Y:S01]  /*fa00*/  LEA R14, R5, UR9, 0x2 ;  /* 0x00000009050e7c11 */ /* 0x000fe2000f8e10ff */
[C---:B------:R-:W-:Y:S02]  /*fa10*/  IMAD.IADD R21, R170.reuse, 0x1, R21 ;  /* 0x00000001aa157824 */ /* 0x040fe400078e0215 */
[----:B------:R-:W-:-:S02]  /*fa20*/  IMAD.IADD R23, R170, 0x1, R23 ;  /* 0x00000001aa177824 */ /* 0x000fc400078e0217 */
[----:B------:R-:W-:-:S07]  /*fa30*/  IMAD.MOV.U32 R15, RZ, RZ, -0x1 ;  /* 0xffffffffff0f7424 */ /* 0x000fce00078e00ff */
[----:B0-2345:R-:W-:Y:S05]  /*fa40*/  WARPSYNC.COLLECTIVE R15, `(.L_x_333) ;  /* 0x000000000f087348 */ /* 0x03dfea0003c00000 */
[----:B------:R-:W-:Y:S01]  /*fa50*/  NOP ;  /* 0x0000000000007918 */ /* 0x000fe20000000000 */
[----:B0-2345:R-:W-:Y:S01]  /*fa60*/  ENDCOLLECTIVE ;  /* 0x000000000000791b */ /* 0x03dfe20003800000 */
.L_x_333:
[----:B------:R-:W-:Y:S05]  /*fa70*/  BSYNC B0 ;  /* 0x0000000000007941 */ /* 0x000fea0003800000 */
.L_x_332:
        /* <DEDUP_REMOVED lines=12> */
.L_x_334:
        /* <DEDUP_REMOVED lines=11> */
.L_x_335:
        /* <DEDUP_REMOVED lines=11> */
.L_x_336:
[----:B------:R-:W-:Y:S05]  /*fca0*/  BRA `(.L_x_337) ;  /* 0xffffff3400507947 */ /* 0x000fea000383ffff */
.L_x_302:
[----:B------:R-:W-:Y:S01]  /*fcb0*/  BSSY B0, `(.L_x_338) ;  /* 0x0000006000007945 */ /* 0x000fe20003800000 */
[----:B------:R-:W-:-:S07]  /*fcc0*/  IMAD.MOV.U32 R15, RZ, RZ, -0x1 ;  /* 0xffffffffff0f7424 */ /* 0x000fce00078e00ff */
[----:B-1----:R-:W-:Y:S05]  /*fcd0*/  WARPSYNC.COLLECTIVE R15, `(.L_x_339) ;  /* 0x000000000f0c7348 */ /* 0x002fea0003c00000 */
[----:B------:R-:W-:Y:S02]  /*fce0*/  ELECT P6, UR62, PT ;  /* 0x00000000003e782f */ /* 0x000fe400038c0000 */
[----:B------:R-:W-:Y:S01]  /*fcf0*/  MOV R14, UR62 ;  /* 0x0000003e000e7c02 */ /* 0x000fe20008000f00 */
[----:B-1----:R-:W-:Y:S10]  /*fd00*/  ENDCOLLECTIVE ;  /* 0x000000000000791b */ /* 0x002ff40003800000 */
.L_x_339:
[----:B------:R-:W-:Y:S05]  /*fd10*/  BSYNC B0 ;  /* 0x0000000000007941 */ /* 0x000fea0003800000 */
.L_x_338:
[----:B------:R-:W-:Y:S05]  /*fd20*/  BRA `(.L_x_340) ;  /* 0xffffffd000647947 */ /* 0x000fea000383ffff */
.L_x_307:
[----:B0-----:R0:W1:Y:S02]  /*fd30*/  SYNCS.PHASECHK.TRANS64.TRYWAIT P0, [R36+URZ+0x20], R37 ;  /* 0x00002025240075a7 */ /* 0x001064000800017f */
[----:B-1----:R-:W-:Y:S05]  /*fd40*/  @!P0 NANOSLEEP.SYNCS 0x989680 ;  /* 0x009896800000895d */ /* 0x002fea0003900000 */
[----:B------:R-:W1:Y:S02]  /*fd50*/  @!P0 SYNCS.PHASECHK.TRANS64 P0, [R36+URZ+0x20], R37 ;  /* 0x00002025240085a7 */ /* 0x000e64000800007f */
[----:B-1----:R-:W-:Y:S05]  /*fd60*/  @!P0 BRA `(.L_x_307) ;  /* 0xfffffffc00f08947 */ /* 0x002fea000383ffff */
[----:B------:R-:W-:Y:S05]  /*fd70*/  BRA `(.L_x_341) ;  /* 0xffffffd8003c7947 */ /* 0x000fea000383ffff */
.L_x_316:
[----:B------:R-:W-:Y:S01]  /*fd80*/  BSSY B0, `(.L_x_342) ;  /* 0x0000006000007945 */ /* 0x000fe20003800000 */
[----:B------:R-:W-:-:S07]  /*fd90*/  IMAD.MOV.U32 R15, RZ, RZ, -0x1 ;  /* 0xffffffffff0f7424 */ /* 0x000fce00078e00ff */
[----:B01----:R-:W-:Y:S05]  /*fda0*/  WARPSYNC.COLLECTIVE R15, `(.L_x_343) ;  /* 0x000000000f0c7348 */ /* 0x003fea0003c00000 */
[----:B------:R-:W-:Y:S02]  /*fdb0*/  ELECT P6, UR62, PT ;  /* 0x00000000003e782f */ /* 0x000fe400038c0000 */
[----:B------:R-:W-:Y:S01]  /*fdc0*/  MOV R14, UR62 ;  /* 0x0000003e000e7c02 */ /* 0x000fe20008000f00 */
[----:B01----:R-:W-:Y:S10]  /*fdd0*/  ENDCOLLECTIVE ;  /* 0x000000000000791b */ /* 0x003ff40003800000 */
.L_x_343:
[----:B------:R-:W-:Y:S05]  /*fde0*/  BSYNC B0 ;  /* 0x0000000000007941 */ /* 0x000fea0003800000 */
.L_x_342:
[----:B------:R-:W-:Y:S05]  /*fdf0*/  BRA `(.L_x_344) ;  /* 0xfffffff4000c7947 */ /* 0x000fea000383ffff */
.L_x_320:
[----:B0-----:R0:W1:Y:S02]  /*fe00*/  SYNCS.PHASECHK.TRANS64.TRYWAIT P0, [R7+URZ], R4 ;  /* 0x00000004070075a7 */ /* 0x001064000800017f */
[----:B-1----:R-:W-:Y:S05]  /*fe10*/  @!P0 NANOSLEEP.SYNCS 0x989680 ;  /* 0x009896800000895d */ /* 0x002fea0003900000 */
[----:B------:R-:W1:Y:S02]  /*fe20*/  @!P0 SYNCS.PHASECHK.TRANS64 P0, [R7+URZ], R4 ;  /* 0x00000004070085a7 */ /* 0x000e64000800007f */
[----:B-1----:R-:W-:Y:S05]  /*fe30*/  @!P0 BRA `(.L_x_320) ;  /* 0xfffffffc00f08947 */ /* 0x002fea000383ffff */
[----:B------:R-:W-:Y:S05]  /*fe40*/  BRA `(.L_x_345) ;  /* 0xfffffff400587947 */ /* 0x000fea000383ffff */
.L_x_321:
[----:B0-----:R0:W1:Y:S02]  /*fe50*/  SYNCS.PHASECHK.TRANS64.TRYWAIT P0, [R8+URZ], R5 ;  /* 0x00000005080075a7 */ /* 0x001064000800017f */
[----:B-1----:R-:W-:Y:S05]  /*fe60*/  @!P0 NANOSLEEP.SYNCS 0x989680 ;  /* 0x009896800000895d */ /* 0x002fea0003900000 */
[----:B------:R-:W1:Y:S02]  /*fe70*/  @!P0 SYNCS.PHASECHK.TRANS64 P0, [R8+URZ], R5 ;  /* 0x00000005080085a7 */ /* 0x000e64000800007f */
[----:B-1----:R-:W-:Y:S05]  /*fe80*/  @!P0 BRA `(.L_x_321) ;  /* 0xfffffffc00f08947 */ /* 0x002fea000383ffff */
[----:B------:R-:W-:Y:S05]  /*fe90*/  BRA `(.L_x_346) ;  /* 0xfffffff400687947 */ /* 0x000fea000383ffff */
.L_x_322:
[----:B-1----:R1:W2:Y:S02]  /*fea0*/  SYNCS.PHASECHK.TRANS64.TRYWAIT P0, [R11+URZ], R6 ;  /* 0x000000060b0075a7 */ /* 0x0022a4000800017f */
[----:B--2---:R-:W-:Y:S05]  /*feb0*/  @!P0 NANOSLEEP.SYNCS 0x989680 ;  /* 0x009896800000895d */ /* 0x004fea0003900000 */
[----:B------:R-:W2:Y:S02]  /*fec0*/  @!P0 SYNCS.PHASECHK.TRANS64 P0, [R11+URZ], R6 ;  /* 0x000000060b0085a7 */ /* 0x000ea4000800007f */
[----:B--2---:R-:W-:Y:S05]  /*fed0*/  @!P0 BRA `(.L_x_322) ;  /* 0xfffffffc00f08947 */ /* 0x004fea000383ffff */
[----:B------:R-:W-:Y:S05]  /*fee0*/  BRA `(.L_x_347) ;  /* 0xfffffff400707947 */ /* 0x000fea000383ffff */
.L_x_348:
[----:B------:R-:W-:-:S00]  /*fef0*/  BRA `(.L_x_348) ;  /* 0xfffffffc00fc7947 */ /* 0x000fc0000383ffff */
[----:B------:R-:W-:-:S00]  /*ff00*/  NOP ;  /* 0x0000000000007918 */ /* 0x000fc00000000000 */
[----:B------:R-:W-:-:S00]  /*ff10*/  NOP ;  /* 0x0000000000007918 */ /* 0x000fc00000000000 */
[----:B------:R-:W-:-:S00]  /*ff20*/  NOP ;  /* 0x0000000000007918 */ /* 0x000fc00000000000 */
[----:B------:R-:W-:-:S00]  /*ff30*/  NOP ;  /* 0x0000000000007918 */ /* 0x000fc00000000000 */
[----:B------:R-:W-:-:S00]  /*ff40*/  NOP ;  /* 0x0000000000007918 */ /* 0x000fc00000000000 */
[----:B------:R-:W-:-:S00]  /*ff50*/  NOP ;  /* 0x0000000000007918 */ /* 0x000fc00000000000 */
[----:B------:R-:W-:-:S00]  /*ff60*/  NOP ;  /* 0x0000000000007918 */ /* 0x000fc00000000000 */
[----:B------:R-:W-:-:S00]  /*ff70*/  NOP ;  /* 0x0000000000007918 */ /* 0x000fc00000000000 */
.L_x_349:


//--------------------- .nv.global.init           --------------------------
	.section	.nv.global.init,"aw",@progbits
.nv.global.init:
	.type		$str$24,@object
	.size		$str$24,($str$25 - $str$24)
$str$24:
        /*0000*/ 	.byte	0x28, 0x61, 0x64, 0x64, 0x72, 0x65, 0x73, 0x73, 0x20, 0x26, 0x20, 0x6d, 0x61, 0x73, 0x6b, 0x29
        /*0010*/ 	.byte	0x20, 0x3d, 0x3d, 0x20, 0x30, 0x00
	.type		$str$25,@object
	.size		$str$25,(__unnamed_1 - $str$25)
$str$25:
        /*0016*/ 	.byte	0x2f, 0x74, 0x6d, 0x70, 0x2f, 0x63, 0x75, 0x74, 0x6c, 0x61, 0x73, 0x73, 0x5f, 0x73, 0x77, 0x65
        /*0026*/ 	.byte	0x65, 0x70, 0x5f, 0x73, 0x72, 0x63, 0x2f, 0x69, 0x6e, 0x63, 0x6c, 0x75, 0x64, 0x65, 0x2f, 0x63
        /*0036*/ 	.byte	0x75, 0x74, 0x65, 0x2f, 0x70, 0x6f, 0x69, 0x6e, 0x74, 0x65, 0x72, 0x5f, 0x66, 0x6c, 0x61, 0x67
        /*0046*/ 	.byte	0x67, 0x65, 0x64, 0x2e, 0x68, 0x70, 0x70, 0x00
	.type		__unnamed_1,@object
	.size		__unnamed_1,(__unnamed_3 - __unnamed_1)
__unnamed_1:
        /* <DEDUP_REMOVED lines=28> */
        /*020e*/ 	.byte	0x38, 0x31, 0x39, 0x32, 0x3e, 0x3e, 0x3e, 0x3e, 0x3e, 0x20, 0x26, 0x5d, 0x00
	.type		__unnamed_3,@object
	.size		__unnamed_3,(__unnamed_2 - __unnamed_3)
__unnamed_3:
        /* <DEDUP_REMOVED lines=29> */
	.type		__unnamed_2,@object
	.size		__unnamed_2,(.L_1 - __unnamed_2)
__unnamed_2:
        /* <DEDUP_REMOVED lines=29> */
.L_1:


//--------------------- .nv.shared._ZN7cutlass13device_kernelINS_4gemm6kernel13GemmUniversalIN4cute5tupleIJiiiiEEENS1_10collective13CollectiveMmaINS1_39MainloopSm90TmaGmmaRmemAWarpSpecializedILi4ENS5_IJNS4_1CILi1EEESB_SB_EEENS1_35KernelTmaWarpSpecializedCooperativeEEENS5_IJNSA_ILi256EEENSA_ILi128EEENSA_ILi32EEEEEENS_10tfloat32_tENS5_IJSB_llEEESJ_SK_NS4_8TiledMMAINS4_8MMA_AtomIJNS4_4SM904GMMA30MMA_64x128x8_F32TF32TF32_RS_TNILNSO_7ScaleInE1ELSQ_1EEEEEENS4_6LayoutINS5_IJNSA_ILi2EEESB_SB_EEENS5_IJSB_NSA_ILi0EEESW_EEEEENS5_IJNS4_10UnderscoreESZ_SZ_EEEEENS4_13SM90_TMA_LOADENS4_14ComposedLayoutINS4_7SwizzleILi1ELi4ELi3EEENS4_18smem_ptr_flag_bitsILi32EEENST_INS5_IJNSA_ILi8EEES18_EEENS5_IJSB_S18_EEEEEEENS4_9Copy_AtomIJNS4_39AutoVectorizingCopyWithAssumedAlignmentILi128EEESJ_EEENS4_8identityES12_S1C_vS1H_EENS_8epilogue10collective6detail29Sm90TmaWarpSpecializedAdapterINS1K_15DefaultEpilogueISJ_NS5_IJlSB_lEEES1O_NS1J_6thread17LinearCombinationISJ_Li1EffLNS1P_9ScaleType4KindE0ELNS_15FloatRoundStyleE2ESJ_EENS1_15EpilogueDefaultEEEEEvvEEEEvNT_6ParamsE --------------------------
	.section	.nv.shared._ZN7cutlass13device_kernelINS_4gemm6kernel13GemmUniversalIN4cute5tupleIJiiiiEEENS1_10collective13CollectiveMmaINS1_39MainloopSm90TmaGmmaRmemAWarpSpecializedILi4ENS5_IJNS4_1CILi1EEESB_SB_EEENS1_35KernelTmaWarpSpecializedCooperativeEEENS5_IJNSA_ILi256EEENSA_ILi128EEENSA_ILi32EEEEEENS_10tfloat32_tENS5_IJSB_llEEESJ_SK_NS4_8TiledMMAINS4_8MMA_AtomIJNS4_4SM904GMMA30MMA_64x128x8_F32TF32TF32_RS_TNILNSO_7ScaleInE1ELSQ_1EEEEEENS4_6LayoutINS5_IJNSA_ILi2EEESB_SB_EEENS5_IJSB_NSA_ILi0EEESW_EEEEENS5_IJNS4_10UnderscoreESZ_SZ_EEEEENS4_13SM90_TMA_LOADENS4_14ComposedLayoutINS4_7SwizzleILi1ELi4ELi3EEENS4_18smem_ptr_flag_bitsILi32EEENST_INS5_IJNSA_ILi8EEES18_EEENS5_IJSB_S18_EEEEEEENS4_9Copy_AtomIJNS4_39AutoVectorizingCopyWithAssumedAlignmentILi128EEESJ_EEENS4_8identityES12_S1C_vS1H_EENS_8epilogue10collective6detail29Sm90TmaWarpSpecializedAdapterINS1K_15DefaultEpilogueISJ_NS5_IJlSB_lEEES1O_NS1J_6thread17LinearCombinationISJ_Li1EffLNS1P_9ScaleType4KindE0ELNS_15FloatRoundStyleE2ESJ_EENS1_15EpilogueDefaultEEEEEvvEEEEvNT_6ParamsE,"aw",@nobits
	.sectionflags	@""
	.align	16
	.zero		1024


//--------------------- .nv.shared.reserved.0     --------------------------
	.section	.nv.shared.reserved.0,"aw",@nobits
	.weak		__nv_reservedSMEM_offset_0_alias
	.size		__nv_reservedSMEM_offset_0_alias, 0, 0
	.other		__nv_reservedSMEM_offset_0_alias,@"STO_CUDA_RESERVED_SHARED STV_DEFAULT"
__nv_reservedSMEM_offset_0_alias:
	.zero		0


//--------------------- .nv.global                --------------------------
	.section	.nv.global,"aw",@nobits
.nv.global:
	.type		_ZN40_INTERNAL_e4806b04_4_k_cu_45539e9c_348754cute1_E,@object
	.size		_ZN40_INTERNAL_e4806b04_4_k_cu_45539e9c_348754cute1_E,(_ZN40_INTERNAL_e4806b04_4_k_cu_45539e9c_348754cuda3std3__45__cpo6cbeginE - _ZN40_INTERNAL_e4806b04_4_k_cu_45539e9c_348754cute1_E)
_ZN40_INTERNAL_e4806b04_4_k_cu_45539e9c_348754cute1_E:
	.zero		1
	.type		_ZN40_INTERNAL_e4806b04_4_k_cu_45539e9c_348754cuda3std3__45__cpo6cbeginE,@object
	.size		_ZN40_INTERNAL_e4806b04_4_k_cu_45539e9c_348754cuda3std3__45__cpo6cbeginE,(_ZN40_INTERNAL_e4806b04_4_k_cu_45539e9c_348754cuda3std3__48in_placeE - _ZN40_INTERNAL_e4806b04_4_k_cu_45539e9c_348754cuda3std3__45__cpo6cbeginE)
_ZN40_INTERNAL_e4806b04_4_k_cu_45539e9c_348754cuda3std3__45__cpo6cbeginE:
	.zero		1
	.type		_ZN40_INTERNAL_e4806b04_4_k_cu_45539e9c_348754cuda3std3__48in_placeE,@object
	.size		_ZN40_INTERNAL_e4806b04_4_k_cu_45539e9c_348754cuda3std3__48in_placeE,(_ZN40_INTERNAL_e4806b04_4_k_cu_45539e9c_348754cuda3std6ranges3__45__cpo9iter_moveE - _ZN40_INTERNAL_e4806b04_4_k_cu_45539e9c_348754cuda3std3__48in_placeE)
_ZN40_INTERNAL_e4806b04_4_k_cu_45539e9c_348754cuda3std3__48in_placeE:
	.zero		1
	.type		_ZN40_INTERNAL_e4806b04_4_k_cu_45539e9c_348754cuda3std6ranges3__45__cpo9iter_moveE,@object
	.size		_ZN40_INTERNAL_e4806b04_4_k_cu_45539e9c_348754cuda3std6ranges3__45__cpo9iter_moveE,(_ZN40_INTERNAL_e4806b04_4_k_cu_45539e9c_348754cuda3std3__45__cpo5beginE - _ZN40_INTERNAL_e4806b04_4_k_cu_45539e9c_348754cuda3std6ranges3__45__cpo9iter_moveE)
_ZN40_INTERNAL_e4806b04_4_k_cu_45539e9c_348754cuda3std6ranges3__45__cpo9iter_moveE:
	.zero		1
	.type		_ZN40_INTERNAL_e4806b04_4_k_cu_45539e9c_348754cuda3std3__45__cpo5beginE,@object
	.size		_ZN40_INTERNAL_e4806b04_4_k_cu_45539e9c_348754cuda3std3__45__cpo5beginE,(_ZN40_INTERNAL_e4806b04_4_k_cu_45539e9c_348754cuda3std3__442_GLOBAL__N__e4806b04_4_k_cu_45539e9c_348756ignoreE - _ZN40_INTERNAL_e4806b04_4_k_cu_45539e9c_348754cuda3std3__45__cpo5beginE)
_ZN40_INTERNAL_e4806b04_4_k_cu_45539e9c_348754cuda3std3__45__cpo5beginE:
	.zero		1
	.type		_ZN40_INTERNAL_e4806b04_4_k_cu_45539e9c_348754cuda3std3__442_GLOBAL__N__e4806b04_4_k_cu_45539e9c_348756ignoreE,@object
	.size		_ZN40_INTERNAL_e4806b04_4_k_cu_45539e9c_348754cuda3std3__442_GLOBAL__N__e4806b04_4_k_cu_45539e9c_348756ignoreE,(_ZN40_INTERNAL_e4806b04_4_k_cu_45539e9c_348754cute7productE - _ZN40_INTERNAL_e4806b04_4_k_cu_45539e9c_348754cuda3std3__442_GLOBAL__N__e4806b04_4_k_cu_45539e9c_348756ignoreE)
_ZN40_INTERNAL_e4806b04_4_k_cu_45539e9c_348754cuda3std3__442_GLOBAL__N__e4806b04_4_k_cu_45539e9c_348756ignoreE:
	.zero		1
	.type		_ZN40_INTERNAL_e4806b04_4_k_cu_45539e9c_348754cute7productE,@object
	.size		_ZN40_INTERNAL_e4806b04_4_k_cu_45539e9c_348754cute7productE,(_ZN40_INTERNAL_e4806b04_4_k_cu_45539e9c_348754cuda3std3__45__cpo3endE - _ZN40_INTERNAL_e4806b04_4_k_cu_45539e9c_348754cute7productE)
_ZN40_INTERNAL_e4806b04_4_k_cu_45539e9c_348754cute7productE:
	.zero		1
	.type		_ZN40_INTERNAL_e4806b04_4_k_cu_45539e9c_348754cuda3std3__45__cpo3endE,@object
	.size		_ZN40_INTERNAL_e4806b04_4_k_cu_45539e9c_348754cuda3std3__45__cpo3endE,(_ZN40_INTERNAL_e4806b04_4_k_cu_45539e9c_348754cuda3std3__419piecewise_constructE - _ZN40_INTERNAL_e4806b04_4_k_cu_45539e9c_348754cuda3std3__45__cpo3endE)
_ZN40_INTERNAL_e4806b04_4_k_cu_45539e9c_348754cuda3std3__45__cpo3endE:
	.zero		1
	.type		_ZN40_INTERNAL_e4806b04_4_k_cu_45539e9c_348754cuda3std3__419piecewise_constructE,@object
	.size		_ZN40_INTERNAL_e4806b04_4_k_cu_45539e9c_348754cuda3std3__419piecewise_constructE,(_ZN40_INTERNAL_e4806b04_4_k_cu_45539e9c_348754cuda3std3__45__cpo4cendE - _ZN40_INTERNAL_e4806b04_4_k_cu_45539e9c_348754cuda3std3__419piecewise_constructE)
_ZN40_INTERNAL_e4806b04_4_k_cu_45539e9c_348754cuda3std3__419piecewise_constructE:
	.zero		1
	.type		_ZN40_INTERNAL_e4806b04_4_k_cu_45539e9c_348754cuda3std3__45__cpo4cendE,@object
	.size		_ZN40_INTERNAL_e4806b04_4_k_cu_45539e9c_348754cuda3std3__45__cpo4cendE,(_ZN40_INTERNAL_e4806b04_4_k_cu_45539e9c_348754cuda3std6ranges3__45__cpo4swapE - _ZN40_INTERNAL_e4806b04_4_k_cu_45539e9c_348754cuda3std3__45__cpo4cendE)
_ZN40_INTERNAL_e4806b04_4_k_cu_45539e9c_348754cuda3std3__45__cpo4cendE:
	.zero		1
	.type		_ZN40_INTERNAL_e4806b04_4_k_cu_45539e9c_348754cuda3std6ranges3__45__cpo4swapE,@object
	.size		_ZN40_INTERNAL_e4806b04_4_k_cu_45539e9c_348754cuda3std6ranges3__45__cpo4swapE,(.L_10 - _ZN40_INTERNAL_e4806b04_4_k_cu_45539e9c_348754cuda3std6ranges3__45__cpo4swapE)
_ZN40_INTERNAL_e4806b04_4_k_cu_45539e9c_348754cuda3std6ranges3__45__cpo4swapE:
	.zero		1
.L_10:


//--------------------- .nv.constant0._ZN7cutlass13device_kernelINS_4gemm6kernel13GemmUniversalIN4cute5tupleIJiiiiEEENS1_10collective13CollectiveMmaINS1_39MainloopSm90TmaGmmaRmemAWarpSpecializedILi4ENS5_IJNS4_1CILi1EEESB_SB_EEENS1_35KernelTmaWarpSpecializedCooperativeEEENS5_IJNSA_ILi256EEENSA_ILi128EEENSA_ILi32EEEEEENS_10tfloat32_tENS5_IJSB_llEEESJ_SK_NS4_8TiledMMAINS4_8MMA_AtomIJNS4_4SM904GMMA30MMA_64x128x8_F32TF32TF32_RS_TNILNSO_7ScaleInE1ELSQ_1EEEEEENS4_6LayoutINS5_IJNSA_ILi2EEESB_SB_EEENS5_IJSB_NSA_ILi0EEESW_EEEEENS5_IJNS4_10UnderscoreESZ_SZ_EEEEENS4_13SM90_TMA_LOADENS4_14ComposedLayoutINS4_7SwizzleILi1ELi4ELi3EEENS4_18smem_ptr_flag_bitsILi32EEENST_INS5_IJNSA_ILi8EEES18_EEENS5_IJSB_S18_EEEEEEENS4_9Copy_AtomIJNS4_39AutoVectorizingCopyWithAssumedAlignmentILi128EEESJ_EEENS4_8identityES12_S1C_vS1H_EENS_8epilogue10collective6detail29Sm90TmaWarpSpecializedAdapterINS1K_15DefaultEpilogueISJ_NS5_IJlSB_lEEES1O_NS1J_6thread17LinearCombinationISJ_Li1EffLNS1P_9ScaleType4KindE0ELNS_15FloatRoundStyleE2ESJ_EENS1_15EpilogueDefaultEEEEEvvEEEEvNT_6ParamsE --------------------------
	.section	.nv.constant0._ZN7cutlass13device_kernelINS_4gemm6kernel13GemmUniversalIN4cute5tupleIJiiiiEEENS1_10collective13CollectiveMmaINS1_39MainloopSm90TmaGmmaRmemAWarpSpecializedILi4ENS5_IJNS4_1CILi1EEESB_SB_EEENS1_35KernelTmaWarpSpecializedCooperativeEEENS5_IJNSA_ILi256EEENSA_ILi128EEENSA_ILi32EEEEEENS_10tfloat32_tENS5_IJSB_llEEESJ_SK_NS4_8TiledMMAINS4_8MMA_AtomIJNS4_4SM904GMMA30MMA_64x128x8_F32TF32TF32_RS_TNILNSO_7ScaleInE1ELSQ_1EEEEEENS4_6LayoutINS5_IJNSA_ILi2EEESB_SB_EEENS5_IJSB_NSA_ILi0EEESW_EEEEENS5_IJNS4_10UnderscoreESZ_SZ_EEEEENS4_13SM90_TMA_LOADENS4_14ComposedLayoutINS4_7SwizzleILi1ELi4ELi3EEENS4_18smem_ptr_flag_bitsILi32EEENST_INS5_IJNSA_ILi8EEES18_EEENS5_IJSB_S18_EEEEEEENS4_9Copy_AtomIJNS4_39AutoVectorizingCopyWithAssumedAlignmentILi128EEESJ_EEENS4_8identityES12_S1C_vS1H_EENS_8epilogue10collective6detail29Sm90TmaWarpSpecializedAdapterINS1K_15DefaultEpilogueISJ_NS5_IJlSB_lEEES1O_NS1J_6thread17LinearCombinationISJ_Li1EffLNS1P_9ScaleType4KindE0ELNS_15FloatRoundStyleE2ESJ_EENS1_15EpilogueDefaultEEEEEvvEEEEvNT_6ParamsE,"a",@progbits
	.sectionflags	@""
	.align	4
.nv.constant0._ZN7cutlass13device_kernelINS_4gemm6kernel13GemmUniversalIN4cute5tupleIJiiiiEEENS1_10collective13CollectiveMmaINS1_39MainloopSm90TmaGmmaRmemAWarpSpecializedILi4ENS5_IJNS4_1CILi1EEESB_SB_EEENS1_35KernelTmaWarpSpecializedCooperativeEEENS5_IJNSA_ILi256EEENSA_ILi128EEENSA_ILi32EEEEEENS_10tfloat32_tENS5_IJSB_llEEESJ_SK_NS4_8TiledMMAINS4_8MMA_AtomIJNS4_4SM904GMMA30MMA_64x128x8_F32TF32TF32_RS_TNILNSO_7ScaleInE1ELSQ_1EEEEEENS4_6LayoutINS5_IJNSA_ILi2EEESB_SB_EEENS5_IJSB_NSA_ILi0EEESW_EEEEENS5_IJNS4_10UnderscoreESZ_SZ_EEEEENS4_13SM90_TMA_LOADENS4_14ComposedLayoutINS4_7SwizzleILi1ELi4ELi3EEENS4_18smem_ptr_flag_bitsILi32EEENST_INS5_IJNSA_ILi8EEES18_EEENS5_IJSB_S18_EEEEEEENS4_9Copy_AtomIJNS4_39AutoVectorizingCopyWithAssumedAlignmentILi128EEESJ_EEENS4_8identityES12_S1C_vS1H_EENS_8epilogue10collective6detail29Sm90TmaWarpSpecializedAdapterINS1K_15DefaultEpilogueISJ_NS5_IJlSB_lEEES1O_NS1J_6thread17LinearCombinationISJ_Li1EffLNS1P_9ScaleType4KindE0ELNS_15FloatRoundStyleE2ESJ_EENS1_15EpilogueDefaultEEEEEvvEEEEvNT_6ParamsE:
	.zero		1664


//--------------------- SYMBOLS --------------------------

	.type		.nv.reservedSmem.offset0,@object
	.size		.nv.reservedSmem.offset0,0x4
	.type		__assertfail,@function
